//
// Generated by NVIDIA NVVM Compiler
//
// Compiler Build ID: CL-36424714
// Cuda compilation tools, release 13.0, V13.0.88
// Based on NVVM 20.0.0
//

.version 9.0
.target sm_100
.address_size 64

	// .globl	_Z3add10GridStrideILi2EEfPfS1_

.visible .entry _Z3add10GridStrideILi2EEfPfS1_(
	.param .align 4 .b8 _Z3add10GridStrideILi2EEfPfS1__param_0[24],
	.param .f32 _Z3add10GridStrideILi2EEfPfS1__param_1,
	.param .u64 .ptr .align 1 _Z3add10GridStrideILi2EEfPfS1__param_2,
	.param .u64 .ptr .align 1 _Z3add10GridStrideILi2EEfPfS1__param_3
)
{
	.reg .pred 	%p<11>;
	.reg .b32 	%r<84>;
	.reg .b32 	%f<57>;
	.reg .b64 	%rd<63>;

	ld.param.u32 	%r26, [_Z3add10GridStrideILi2EEfPfS1__param_0+12];
	ld.param.u32 	%r27, [_Z3add10GridStrideILi2EEfPfS1__param_0+8];
	ld.param.u32 	%r1, [_Z3add10GridStrideILi2EEfPfS1__param_0+16];
	ld.param.u32 	%r28, [_Z3add10GridStrideILi2EEfPfS1__param_0];
	ld.param.u32 	%r29, [_Z3add10GridStrideILi2EEfPfS1__param_0+4];
	ld.param.f32 	%f2, [_Z3add10GridStrideILi2EEfPfS1__param_1];
	ld.param.u64 	%rd3, [_Z3add10GridStrideILi2EEfPfS1__param_2];
	ld.param.u64 	%rd4, [_Z3add10GridStrideILi2EEfPfS1__param_3];
	cvta.to.global.u64 	%rd1, %rd4;
	cvta.to.global.u64 	%rd2, %rd3;
	mul.lo.s32 	%r30, %r29, %r28;
	mov.u32 	%r31, %ntid.x;
	mov.u32 	%r32, %nctaid.x;
	mul.lo.s32 	%r33, %r31, %r32;
	div.u32 	%r34, %r30, %r33;
	mov.u32 	%r35, %ctaid.x;
	mov.u32 	%r36, %tid.x;
	mad.lo.s32 	%r37, %r35, %r31, %r36;
	mad.lo.s32 	%r2, %r37, %r34, %r37;
	add.s32 	%r38, %r34, %r2;
	add.s32 	%r39, %r38, 1;
	min.s32 	%r3, %r39, %r30;
	div.s32 	%r40, %r2, %r29;
	mul.lo.s32 	%r41, %r40, %r29;
	sub.s32 	%r42, %r2, %r41;
	rem.s32 	%r43, %r40, %r28;
	sub.s32 	%r4, %r1, %r28;
	add.s32 	%r44, %r27, %r28;
	add.s32 	%r45, %r42, %r26;
	mad.lo.s32 	%r78, %r45, %r1, %r44;
	add.s32 	%r46, %r27, %r43;
	mad.lo.s32 	%r79, %r1, %r46, %r45;
	setp.ge.s32 	%p1, %r2, %r3;
	@%p1 bra 	$L__BB0_7;
	mul.f32 	%f1, %f2, %f2;
	sub.s32 	%r47, %r3, %r2;
	and.b32  	%r7, %r47, 3;
	setp.eq.s32 	%p2, %r7, 0;
	mov.u32 	%r80, %r2;
	@%p2 bra 	$L__BB0_4;
	neg.s32 	%r74, %r7;
	mul.wide.s32 	%rd7, %r1, 4;
	mov.u32 	%r80, %r2;
$L__BB0_3:
	.pragma "nounroll";
	add.s32 	%r48, %r79, 1;
	mul.wide.s32 	%rd5, %r79, 4;
	add.s64 	%rd6, %rd2, %rd5;
	ld.global.f32 	%f3, [%rd6+4];
	ld.global.f32 	%f4, [%rd6+-4];
	add.f32 	%f5, %f3, %f4;
	add.s64 	%rd8, %rd6, %rd7;
	ld.global.f32 	%f6, [%rd8];
	add.f32 	%f7, %f5, %f6;
	sub.s32 	%r49, %r79, %r1;
	mul.wide.s32 	%rd9, %r49, 4;
	add.s64 	%rd10, %rd2, %rd9;
	ld.global.f32 	%f8, [%rd10];
	add.f32 	%f9, %f7, %f8;
	ld.global.f32 	%f10, [%rd6];
	fma.rn.f32 	%f11, %f10, 0fC0800000, %f9;
	div.rn.f32 	%f12, %f11, %f1;
	add.s64 	%rd11, %rd1, %rd5;
	st.global.f32 	[%rd11], %f12;
	add.s32 	%r80, %r80, 1;
	setp.lt.s32 	%p3, %r48, %r78;
	selp.b32 	%r50, 0, %r4, %p3;
	add.s32 	%r79, %r50, %r48;
	selp.b32 	%r51, 0, %r1, %p3;
	add.s32 	%r78, %r51, %r78;
	add.s32 	%r74, %r74, 1;
	setp.ne.s32 	%p4, %r74, 0;
	@%p4 bra 	$L__BB0_3;
$L__BB0_4:
	sub.s32 	%r52, %r2, %r3;
	setp.gt.u32 	%p5, %r52, -4;
	@%p5 bra 	$L__BB0_7;
	cvt.s64.s32 	%rd15, %r1;
	mul.wide.s32 	%rd16, %r1, 4;
$L__BB0_6:
	add.s32 	%r53, %r79, 1;
	cvt.s64.s32 	%rd12, %r79;
	mul.wide.s32 	%rd13, %r79, 4;
	add.s64 	%rd14, %rd2, %rd13;
	ld.global.f32 	%f13, [%rd14+4];
	ld.global.f32 	%f14, [%rd14+-4];
	add.f32 	%f15, %f13, %f14;
	add.s64 	%rd17, %rd14, %rd16;
	ld.global.f32 	%f16, [%rd17];
	add.f32 	%f17, %f15, %f16;
	sub.s32 	%r54, %r79, %r1;
	mul.wide.s32 	%rd18, %r54, 4;
	add.s64 	%rd19, %rd2, %rd18;
	ld.global.f32 	%f18, [%rd19];
	add.f32 	%f19, %f17, %f18;
	ld.global.f32 	%f20, [%rd14];
	mul.f32 	%f21, %f20, 0f40800000;
	sub.f32 	%f22, %f19, %f21;
	div.rn.f32 	%f23, %f22, %f1;
	add.s64 	%rd20, %rd1, %rd13;
	st.global.f32 	[%rd20], %f23;
	setp.lt.s32 	%p6, %r53, %r78;
	selp.b32 	%r55, 0, %r4, %p6;
	add.s32 	%r56, %r55, %r53;
	selp.b32 	%r57, 0, %r1, %p6;
	add.s32 	%r58, %r57, %r78;
	add.s32 	%r59, %r56, 1;
	cvt.s64.s32 	%rd21, %r55;
	add.s64 	%rd22, %rd21, %rd12;
	add.s64 	%rd23, %rd22, 1;
	shl.b64 	%rd24, %rd23, 2;
	add.s64 	%rd25, %rd2, %rd24;
	ld.global.f32 	%f24, [%rd25+4];
	mul.wide.s32 	%rd26, %r55, 4;
	add.s64 	%rd27, %rd14, %rd26;
	ld.global.f32 	%f25, [%rd27];
	add.f32 	%f26, %f24, %f25;
	add.s64 	%rd28, %rd22, %rd15;
	shl.b64 	%rd29, %rd28, 2;
	add.s64 	%rd30, %rd2, %rd29;
	ld.global.f32 	%f27, [%rd30+4];
	add.f32 	%f28, %f26, %f27;
	add.s64 	%rd31, %rd19, %rd26;
	ld.global.f32 	%f29, [%rd31+4];
	add.f32 	%f30, %f28, %f29;
	ld.global.f32 	%f31, [%rd25];
	mul.f32 	%f32, %f31, 0f40800000;
	sub.f32 	%f33, %f30, %f32;
	div.rn.f32 	%f34, %f33, %f1;
	add.s64 	%rd32, %rd20, %rd26;
	st.global.f32 	[%rd32+4], %f34;
	setp.lt.s32 	%p7, %r59, %r58;
	selp.b32 	%r60, 0, %r4, %p7;
	add.s32 	%r61, %r60, %r59;
	selp.b32 	%r62, 0, %r1, %p7;
	add.s32 	%r63, %r62, %r58;
	add.s32 	%r64, %r61, 1;
	cvt.s64.s32 	%rd33, %r60;
	add.s64 	%rd34, %rd23, %rd33;
	add.s64 	%rd35, %rd34, 1;
	shl.b64 	%rd36, %rd35, 2;
	add.s64 	%rd37, %rd2, %rd36;
	ld.global.f32 	%f35, [%rd37+4];
	add.s32 	%r65, %r60, %r56;
	mul.wide.s32 	%rd38, %r65, 4;
	add.s64 	%rd39, %rd2, %rd38;
	ld.global.f32 	%f36, [%rd39];
	add.f32 	%f37, %f35, %f36;
	add.s64 	%rd40, %rd34, %rd15;
	shl.b64 	%rd41, %rd40, 2;
	add.s64 	%rd42, %rd2, %rd41;
	ld.global.f32 	%f38, [%rd42+4];
	add.f32 	%f39, %f37, %f38;
	sub.s64 	%rd43, %rd34, %rd15;
	shl.b64 	%rd44, %rd43, 2;
	add.s64 	%rd45, %rd2, %rd44;
	ld.global.f32 	%f40, [%rd45+4];
	add.f32 	%f41, %f39, %f40;
	ld.global.f32 	%f42, [%rd37];
	mul.f32 	%f43, %f42, 0f40800000;
	sub.f32 	%f44, %f41, %f43;
	div.rn.f32 	%f45, %f44, %f1;
	shl.b64 	%rd46, %rd34, 2;
	add.s64 	%rd47, %rd1, %rd46;
	add.s64 	%rd48, %rd47, 4;
	st.global.f32 	[%rd47+4], %f45;
	setp.lt.s32 	%p8, %r64, %r63;
	selp.b32 	%r66, 0, %r4, %p8;
	add.s32 	%r67, %r66, %r64;
	selp.b32 	%r68, 0, %r1, %p8;
	add.s32 	%r69, %r68, %r63;
	add.s32 	%r70, %r67, 1;
	cvt.s64.s32 	%rd49, %r66;
	add.s64 	%rd50, %rd35, %rd49;
	shl.b64 	%rd51, %rd50, 2;
	add.s64 	%rd52, %rd51, %rd2;
	ld.global.f32 	%f46, [%rd52+8];
	add.s32 	%r71, %r66, %r61;
	mul.wide.s32 	%rd53, %r71, 4;
	add.s64 	%rd54, %rd2, %rd53;
	ld.global.f32 	%f47, [%rd54];
	add.f32 	%f48, %f46, %f47;
	add.s64 	%rd55, %rd50, %rd15;
	shl.b64 	%rd56, %rd55, 2;
	add.s64 	%rd57, %rd2, %rd56;
	ld.global.f32 	%f49, [%rd57+4];
	add.f32 	%f50, %f48, %f49;
	sub.s64 	%rd58, %rd50, %rd15;
	shl.b64 	%rd59, %rd58, 2;
	add.s64 	%rd60, %rd2, %rd59;
	ld.global.f32 	%f51, [%rd60+4];
	add.f32 	%f52, %f50, %f51;
	ld.global.f32 	%f53, [%rd52+4];
	mul.f32 	%f54, %f53, 0f40800000;
	sub.f32 	%f55, %f52, %f54;
	div.rn.f32 	%f56, %f55, %f1;
	mul.wide.s32 	%rd61, %r66, 4;
	add.s64 	%rd62, %rd48, %rd61;
	st.global.f32 	[%rd62+4], %f56;
	add.s32 	%r80, %r80, 4;
	setp.lt.s32 	%p9, %r70, %r69;
	selp.b32 	%r72, 0, %r4, %p9;
	add.s32 	%r79, %r72, %r70;
	selp.b32 	%r73, 0, %r1, %p9;
	add.s32 	%r78, %r73, %r69;
	setp.lt.s32 	%p10, %r80, %r3;
	@%p10 bra 	$L__BB0_6;
$L__BB0_7:
	ret;

}


// ===== COMPILED SASS (sm_100) =====

	.target	sm_100

	.elftype	@"ET_EXEC"


//--------------------- .note.nv.tkinfo           --------------------------
	.section	.note.nv.tkinfo,"",@"SHT_NOTE"
	.sectionflags	@"SHF_NOTE_NV_TKINFO"
	.tkinfo
        /*0018*/ 	.word	0x00000002
        /*0030*/ 	.string	""
        /*0030*/ 	.string	"ptxas"
        /*0030*/ 	.string	"Cuda compilation tools, release 13.0, V13.0.88"
        /*0030*/ 	.string	"Build cuda_13.0.r13.0/compiler.36424714_0"
        /*0030*/ 	.string	"-arch sm_100 -m 64 "



//--------------------- .note.nv.cuinfo           --------------------------
	.section	.note.nv.cuinfo,"",@"SHT_NOTE"
	.sectionflags	@"SHF_NOTE_NV_CUINFO"
        /*0018*/ 	.short	0x0002
        /*001a*/ 	.short	0x0064
        /*001c*/ 	.short	0x0082
	.zero		2


//--------------------- .nv.info                  --------------------------
	.section	.nv.info,"",@"SHT_CUDA_INFO"
	.align	4


	//----- nvinfo : EIATTR_REGCOUNT
	.align		4
        /*0000*/ 	.byte	0x04, 0x2f
        /*0002*/ 	.short	(.L_1 - .L_0)
	.align		4
.L_0:
        /*0004*/ 	.word	index@(_Z3add10GridStrideILi2EEfPfS1_)
        /*0008*/ 	.word	0x00000020


	//----- nvinfo : EIATTR_FRAME_SIZE
	.align		4
.L_1:
        /*000c*/ 	.byte	0x04, 0x11
        /*000e*/ 	.short	(.L_3 - .L_2)
	.align		4
.L_2:
        /*0010*/ 	.word	index@($__internal_0_$__cuda_sm3x_div_rn_noftz_f32_slowpath)
        /*0014*/ 	.word	0x00000000


	//----- nvinfo : EIATTR_FRAME_SIZE
	.align		4
.L_3:
        /*0018*/ 	.byte	0x04, 0x11
        /*001a*/ 	.short	(.L_5 - .L_4)
	.align		4
.L_4:
        /*001c*/ 	.word	index@(_Z3add10GridStrideILi2EEfPfS1_)
        /*0020*/ 	.word	0x00000000


	//----- nvinfo : EIATTR_MIN_STACK_SIZE
	.align		4
.L_5:
        /*0024*/ 	.byte	0x04, 0x12
        /*0026*/ 	.short	(.L_7 - .L_6)
	.align		4
.L_6:
        /*0028*/ 	.word	index@(_Z3add10GridStrideILi2EEfPfS1_)
        /*002c*/ 	.word	0x00000000
.L_7:


//--------------------- .nv.compat                --------------------------
	.section	.nv.compat,"",@"SHT_CUDA_COMPAT_INFO"
	.align	4
        /*0000*/ 	.byte	0x02, 0x09, 0x00, 0x00, 0x02, 0x02, 0x01, 0x00, 0x02, 0x05, 0x05, 0x00, 0x03, 0x07, 0x01, 0x01
        /*0010*/ 	.byte	0x02, 0x03, 0x00, 0x00, 0x02, 0x06, 0x01, 0x00, 0x04, 0x0b, 0x08, 0x00, 0x01, 0x00, 0x00, 0x00
        /*0020*/ 	.byte	0x00, 0x00, 0x00, 0x00


//--------------------- .nv.info._Z3add10GridStrideILi2EEfPfS1_ --------------------------
	.section	.nv.info._Z3add10GridStrideILi2EEfPfS1_,"",@"SHT_CUDA_INFO"
	.sectionflags	@""
	.align	4


	//----- nvinfo : EIATTR_CUDA_API_VERSION
	.align		4
        /*0000*/ 	.byte	0x04, 0x37
        /*0002*/ 	.short	(.L_9 - .L_8)
.L_8:
        /*0004*/ 	.word	0x00000082


	//----- nvinfo : EIATTR_KPARAM_INFO
	.align		4
.L_9:
        /*0008*/ 	.byte	0x04, 0x17
        /*000a*/ 	.short	(.L_11 - .L_10)
.L_10:
        /*000c*/ 	.word	0x00000000
        /*0010*/ 	.short	0x0003
        /*0012*/ 	.short	0x0028
        /*0014*/ 	.byte	0x00, 0xf5, 0x21, 0x00


	//----- nvinfo : EIATTR_KPARAM_INFO
	.align		4
.L_11:
        /*0018*/ 	.byte	0x04, 0x17
        /*001a*/ 	.short	(.L_13 - .L_12)
.L_12:
        /*001c*/ 	.word	0x00000000
        /*0020*/ 	.short	0x0002
        /*0022*/ 	.short	0x0020
        /*0024*/ 	.byte	0x00, 0xf5, 0x21, 0x00


	//----- nvinfo : EIATTR_KPARAM_INFO
	.align		4
.L_13:
        /*0028*/ 	.byte	0x04, 0x17
        /*002a*/ 	.short	(.L_15 - .L_14)
.L_14:
        /*002c*/ 	.word	0x00000000
        /*0030*/ 	.short	0x0001
        /*0032*/ 	.short	0x0018
        /*0034*/ 	.byte	0x00, 0xf0, 0x11, 0x00


	//----- nvinfo : EIATTR_KPARAM_INFO
	.align		4
.L_15:
        /*0038*/ 	.byte	0x04, 0x17
        /*003a*/ 	.short	(.L_17 - .L_16)
.L_16:
        /*003c*/ 	.word	0x00000000
        /*0040*/ 	.short	0x0000
        /*0042*/ 	.short	0x0000
        /*0044*/ 	.byte	0x00, 0xf0, 0x61, 0x00


	//----- nvinfo : EIATTR_SPARSE_MMA_MASK
	.align		4
.L_17:
        /*0048*/ 	.byte	0x03, 0x50
        /*004a*/ 	.short	0x0000


	//----- nvinfo : EIATTR_MAXREG_COUNT
	.align		4
        /*004c*/ 	.byte	0x03, 0x1b
        /*004e*/ 	.short	0x00ff


	//----- nvinfo : EIATTR_MERCURY_ISA_VERSION
	.align		4
        /*0050*/ 	.byte	0x03, 0x5f
        /*0052*/ 	.short	0x0101


	//----- nvinfo : EIATTR_VRC_CTA_INIT_COUNT
	.align		4
        /*0054*/ 	.byte	0x02, 0x4a
	.zero		1
	.zero		1


	//----- nvinfo : EIATTR_EXIT_INSTR_OFFSETS
	.align		4
        /*0058*/ 	.byte	0x04, 0x1c
        /*005a*/ 	.short	(.L_19 - .L_18)


	//   ....[0]....
.L_18:
        /*005c*/ 	.word	0x00000560


	//   ....[1]....
        /*0060*/ 	.word	0x00000920


	//   ....[2]....
        /*0064*/ 	.word	0x00001460


	//----- nvinfo : EIATTR_CRS_STACK_SIZE
	.align		4
.L_19:
        /*0068*/ 	.byte	0x04, 0x1e
        /*006a*/ 	.short	(.L_21 - .L_20)
.L_20:
        /*006c*/ 	.word	0x00000000


	//----- nvinfo : EIATTR_CBANK_PARAM_SIZE
	.align		4
.L_21:
        /*0070*/ 	.byte	0x03, 0x19
        /*0072*/ 	.short	0x0030


	//----- nvinfo : EIATTR_PARAM_CBANK
	.align		4
        /*0074*/ 	.byte	0x04, 0x0a
        /*0076*/ 	.short	(.L_23 - .L_22)
	.align		4
.L_22:
        /*0078*/ 	.word	index@(.nv.constant0._Z3add10GridStrideILi2EEfPfS1_)
        /*007c*/ 	.short	0x0380
        /*007e*/ 	.short	0x0030


	//----- nvinfo : EIATTR_SW_WAR
	.align		4
.L_23:
        /*0080*/ 	.byte	0x04, 0x36
        /*0082*/ 	.short	(.L_25 - .L_24)
.L_24:
        /*0084*/ 	.word	0x00000008
.L_25:


//--------------------- .nv.callgraph             --------------------------
	.section	.nv.callgraph,"",@"SHT_CUDA_CALLGRAPH"
	.align	4
	.sectionentsize	8
	.align		4
        /*0000*/ 	.word	0x00000000
	.align		4
        /*0004*/ 	.word	0xffffffff
	.align		4
        /*0008*/ 	.word	0x00000000
	.align		4
        /*000c*/ 	.word	0xfffffffe
	.align		4
        /*0010*/ 	.word	0x00000000
	.align		4
        /*0014*/ 	.word	0xfffffffd
	.align		4
        /*0018*/ 	.word	0x00000000
	.align		4
        /*001c*/ 	.word	0xfffffffc


//--------------------- .text._Z3add10GridStrideILi2EEfPfS1_ --------------------------
	.section	.text._Z3add10GridStrideILi2EEfPfS1_,"ax",@progbits
	.align	128
        .global         _Z3add10GridStrideILi2EEfPfS1_
        .type           _Z3add10GridStrideILi2EEfPfS1_,@function
        .size           _Z3add10GridStrideILi2EEfPfS1_,(.L_x_26 - _Z3add10GridStrideILi2EEfPfS1_)
        .other          _Z3add10GridStrideILi2EEfPfS1_,@"STO_CUDA_ENTRY STV_DEFAULT"
_Z3add10GridStrideILi2EEfPfS1_:
.text._Z3add10GridStrideILi2EEfPfS1_:
[----:B------:R-:W-:Y:S01]  /*0000*/  LDC R1, c[0x0][0x37c] ;  /* 0x0000df00ff017b82 */ /* 0x000fe20000000800 */
[----:B------:R-:W0:Y:S07]  /*0010*/  LDCU UR5, c[0x0][0x360] ;  /* 0x00006c00ff0577ac */ /* 0x000e2e0008000800 */
[----:B------:R-:W1:Y:S01]  /*0020*/  LDC.64 R4, c[0x0][0x380] ;  /* 0x0000e000ff047b82 */ /* 0x000e620000000a00 */
[----:B------:R-:W2:Y:S01]  /*0030*/  S2R R11, SR_CTAID.X ;  /* 0x00000000000b7919 */ /* 0x000ea20000002500 */
[----:B------:R-:W0:Y:S01]  /*0040*/  LDCU UR4, c[0x0][0x370] ;  /* 0x00006e00ff0477ac */ /* 0x000e220008000800 */
[----:B------:R-:W2:Y:S01]  /*0050*/  S2R R10, SR_TID.X ;  /* 0x00000000000a7919 */ /* 0x000ea20000002100 */
[----:B------:R-:W3:Y:S01]  /*0060*/  LDCU UR6, c[0x0][0x390] ;  /* 0x00007200ff0677ac */ /* 0x000ee20008000800 */
[----:B0-----:R-:W-:Y:S01]  /*0070*/  UIMAD UR4, UR5, UR4, URZ ;  /* 0x00000004050472a4 */ /* 0x001fe2000f8e02ff */
[----:B-1----:R-:W-:Y:S01]  /*0080*/  IABS R2, R5 ;  /* 0x0000000500027213 */ /* 0x002fe20000000000 */
[----:B---3--:R-:W-:-:S04]  /*0090*/  IMAD.U32 R19, RZ, RZ, UR6 ;  /* 0x00000006ff137e24 */ /* 0x008fc8000f8e00ff */
[----:B------:R-:W-:Y:S01]  /*00a0*/  IMAD R3, RZ, RZ, -UR4 ;  /* 0x80000004ff037e24 */ /* 0x000fe2000f8e02ff */
[----:B------:R-:W-:Y:S02]  /*00b0*/  ISETP.NE.U32.AND P2, PT, RZ, UR4, PT ;  /* 0x00000004ff007c0c */ /* 0x000fe4000bf45070 */
[----:B------:R-:W0:Y:S01]  /*00c0*/  I2F.U32.RP R0, UR4 ;  /* 0x0000000400007d06 */ /* 0x000e220008209000 */
[----:B--2---:R-:W-:-:S07]  /*00d0*/  IMAD R11, R11, UR5, R10 ;  /* 0x000000050b0b7c24 */ /* 0x004fce000f8e020a */
[----:B0-----:R-:W0:Y:S02]  /*00e0*/  MUFU.RCP R0, R0 ;  /* 0x0000000000007308 */ /* 0x001e240000001000 */
[----:B0-----:R-:W-:-:S06]  /*00f0*/  VIADD R6, R0, 0xffffffe ;  /* 0x0ffffffe00067836 */ /* 0x001fcc0000000000 */
[----:B------:R0:W1:Y:S02]  /*0100*/  F2I.FTZ.U32.TRUNC.NTZ R7, R6 ;  /* 0x0000000600077305 */ /* 0x000064000021f000 */
[----:B0-----:R-:W-:Y:S02]  /*0110*/  IMAD.MOV.U32 R6, RZ, RZ, RZ ;  /* 0x000000ffff067224 */ /* 0x001fe400078e00ff */
[----:B-1----:R-:W-:-:S04]  /*0120*/  IMAD R3, R3, R7, RZ ;  /* 0x0000000703037224 */ /* 0x002fc800078e02ff */
[----:B------:R-:W-:Y:S02]  /*0130*/  IMAD.HI.U32 R8, R7, R3, R6 ;  /* 0x0000000307087227 */ /* 0x000fe400078e0006 */
[----:B------:R-:W0:Y:S02]  /*0140*/  I2F.RP R7, R2 ;  /* 0x0000000200077306 */ /* 0x000e240000209400 */
[----:B------:R-:W-:-:S04]  /*0150*/  IMAD R3, R5, R4, RZ ;  /* 0x0000000405037224 */ /* 0x000fc800078e02ff */
[----:B------:R-:W-:-:S05]  /*0160*/  IMAD.HI.U32 R0, R8, R3, RZ ;  /* 0x0000000308007227 */ /* 0x000fca00078e00ff */
[----:B------:R-:W-:Y:S01]  /*0170*/  IADD3 R6, PT, PT, -R0, RZ, RZ ;  /* 0x000000ff00067210 */ /* 0x000fe20007ffe1ff */
[----:B0-----:R-:W0:Y:S04]  /*0180*/  MUFU.RCP R7, R7 ;  /* 0x0000000700077308 */ /* 0x001e280000001000 */
[----:B------:R-:W-:-:S05]  /*0190*/  IMAD R6, R6, UR4, R3 ;  /* 0x0000000406067c24 */ /* 0x000fca000f8e0203 */
[----:B------:R-:W-:Y:S01]  /*01a0*/  ISETP.GE.U32.AND P0, PT, R6, UR4, PT ;  /* 0x0000000406007c0c */ /* 0x000fe2000bf06070 */
[----:B0-----:R-:W-:-:S12]  /*01b0*/  VIADD R8, R7, 0xffffffe ;  /* 0x0ffffffe07087836 */ /* 0x001fd80000000000 */
[----:B------:R-:W-:Y:S01]  /*01c0*/  @P0 VIADD R6, R6, -UR4 ;  /* 0x8000000406060c36 */ /* 0x000fe20008000000 */
[----:B------:R0:W1:Y:S01]  /*01d0*/  F2I.FTZ.U32.TRUNC.NTZ R9, R8 ;  /* 0x0000000800097305 */ /* 0x000062000021f000 */
[----:B------:R-:W-:-:S03]  /*01e0*/  @P0 VIADD R0, R0, 0x1 ;  /* 0x0000000100000836 */ /* 0x000fc60000000000 */
[----:B------:R-:W-:Y:S02]  /*01f0*/  ISETP.GE.U32.AND P1, PT, R6, UR4, PT ;  /* 0x0000000406007c0c */ /* 0x000fe4000bf26070 */
[----:B------:R-:W-:Y:S01]  /*0200*/  IABS R6, R4 ;  /* 0x0000000400067213 */ /* 0x000fe20000000000 */
[----:B0-----:R-:W-:Y:S02]  /*0210*/  IMAD.MOV.U32 R8, RZ, RZ, RZ ;  /* 0x000000ffff087224 */ /* 0x001fe400078e00ff */
[----:B-1----:R-:W-:-:S08]  /*0220*/  IMAD.MOV R7, RZ, RZ, -R9 ;  /* 0x000000ffff077224 */ /* 0x002fd000078e0a09 */
[----:B------:R-:W-:Y:S02]  /*0230*/  @P1 IADD3 R0, PT, PT, R0, 0x1, RZ ;  /* 0x0000000100001810 */ /* 0x000fe40007ffe0ff */
[----:B------:R-:W-:Y:S01]  /*0240*/  @!P2 LOP3.LUT R0, RZ, UR4, RZ, 0x33, !PT ;  /* 0x00000004ff00ac12 */ /* 0x000fe2000f8e33ff */
[----:B------:R-:W-:Y:S01]  /*0250*/  IMAD R7, R7, R2, RZ ;  /* 0x0000000207077224 */ /* 0x000fe200078e02ff */
[----:B------:R-:W0:Y:S03]  /*0260*/  LDCU.64 UR4, c[0x0][0x388] ;  /* 0x00007100ff0477ac */ /* 0x000e260008000a00 */
[----:B------:R-:W-:Y:S02]  /*0270*/  IMAD R11, R0, R11, R11 ;  /* 0x0000000b000b7224 */ /* 0x000fe400078e020b */
[----:B------:R-:W-:-:S03]  /*0280*/  IMAD.HI.U32 R8, R9, R7, R8 ;  /* 0x0000000709087227 */ /* 0x000fc600078e0008 */
[----:B------:R-:W-:Y:S02]  /*0290*/  IABS R10, R11 ;  /* 0x0000000b000a7213 */ /* 0x000fe40000000000 */
[----:B------:R-:W-:-:S03]  /*02a0*/  IADD3 R0, PT, PT, R0, 0x1, R11 ;  /* 0x0000000100007810 */ /* 0x000fc60007ffe00b */
[----:B------:R-:W-:Y:S01]  /*02b0*/  IMAD.MOV.U32 R7, RZ, RZ, R10 ;  /* 0x000000ffff077224 */ /* 0x000fe200078e000a */
[----:B------:R-:W-:Y:S01]  /*02c0*/  VIMNMX R3, PT, PT, R3, R0, PT ;  /* 0x0000000003037248 */ /* 0x000fe20003fe0100 */
[----:B------:R-:W1:Y:S02]  /*02d0*/  I2F.RP R10, R6 ;  /* 0x00000006000a7306 */ /* 0x000e640000209400 */
[----:B------:R-:W-:-:S04]  /*02e0*/  IMAD.HI.U32 R8, R8, R7, RZ ;  /* 0x0000000708087227 */ /* 0x000fc800078e00ff */
[----:B0-----:R-:W-:Y:S01]  /*02f0*/  VIADD R0, R4, UR4 ;  /* 0x0000000404007c36 */ /* 0x001fe20008000000 */
[----:B------:R-:W-:-:S05]  /*0300*/  IADD3 R9, PT, PT, -R8, RZ, RZ ;  /* 0x000000ff08097210 */ /* 0x000fca0007ffe1ff */
[C---:B------:R-:W-:Y:S01]  /*0310*/  IMAD R7, R2.reuse, R9, R7 ;  /* 0x0000000902077224 */ /* 0x040fe200078e0207 */
[----:B-1----:R-:W0:Y:S04]  /*0320*/  MUFU.RCP R10, R10 ;  /* 0x0000000a000a7308 */ /* 0x002e280000001000 */
[----:B------:R-:W-:-:S13]  /*0330*/  ISETP.GT.U32.AND P1, PT, R2, R7, PT ;  /* 0x000000070200720c */ /* 0x000fda0003f24070 */
[----:B------:R-:W-:Y:S02]  /*0340*/  @!P1 IMAD.IADD R7, R7, 0x1, -R2 ;  /* 0x0000000107079824 */ /* 0x000fe400078e0a02 */
[----:B0-----:R-:W-:Y:S02]  /*0350*/  VIADD R9, R10, 0xffffffe ;  /* 0x0ffffffe0a097836 */ /* 0x001fe40000000000 */
[----:B------:R-:W-:Y:S01]  /*0360*/  @!P1 VIADD R8, R8, 0x1 ;  /* 0x0000000108089836 */ /* 0x000fe20000000000 */
[----:B------:R-:W-:Y:S02]  /*0370*/  ISETP.GE.U32.AND P0, PT, R7, R2, PT ;  /* 0x000000020700720c */ /* 0x000fe40003f06070 */
[----:B------:R-:W-:Y:S01]  /*0380*/  LOP3.LUT R2, R11, R5, RZ, 0x3c, !PT ;  /* 0x000000050b027212 */ /* 0x000fe200078e3cff */
[----:B------:R-:W0:Y:S01]  /*0390*/  F2I.FTZ.U32.TRUNC.NTZ R9, R9 ;  /* 0x0000000900097305 */ /* 0x000e22000021f000 */
[----:B------:R-:W-:Y:S02]  /*03a0*/  ISETP.NE.AND P1, PT, R5, RZ, PT ;  /* 0x000000ff0500720c */ /* 0x000fe40003f25270 */
[----:B------:R-:W-:-:S07]  /*03b0*/  ISETP.GE.AND P2, PT, R2, RZ, PT ;  /* 0x000000ff0200720c */ /* 0x000fce0003f46270 */
[----:B------:R-:W-:-:S05]  /*03c0*/  @P0 IADD3 R8, PT, PT, R8, 0x1, RZ ;  /* 0x0000000108080810 */ /* 0x000fca0007ffe0ff */
[----:B------:R-:W-:Y:S02]  /*03d0*/  IMAD.MOV.U32 R2, RZ, RZ, R8 ;  /* 0x000000ffff027224 */ /* 0x000fe400078e0008 */
[----:B0-----:R-:W-:Y:S02]  /*03e0*/  IMAD.MOV R7, RZ, RZ, -R9 ;  /* 0x000000ffff077224 */ /* 0x001fe400078e0a09 */
[----:B------:R-:W-:Y:S01]  /*03f0*/  IMAD.MOV.U32 R8, RZ, RZ, RZ ;  /* 0x000000ffff087224 */ /* 0x000fe200078e00ff */
[----:B------:R-:W-:Y:S01]  /*0400*/  @!P2 IADD3 R2, PT, PT, -R2, RZ, RZ ;  /* 0x000000ff0202a210 */ /* 0x000fe20007ffe1ff */
[----:B------:R-:W-:Y:S01]  /*0410*/  IMAD R7, R7, R6, RZ ;  /* 0x0000000607077224 */ /* 0x000fe200078e02ff */
[----:B------:R-:W-:-:S03]  /*0420*/  @!P1 LOP3.LUT R2, RZ, R5, RZ, 0x33, !PT ;  /* 0x00000005ff029212 */ /* 0x000fc600078e33ff */
[----:B------:R-:W-:Y:S01]  /*0430*/  IMAD.HI.U32 R8, R9, R7, R8 ;  /* 0x0000000709087227 */ /* 0x000fe200078e0008 */
[----:B------:R-:W-:Y:S02]  /*0440*/  IABS R10, R2 ;  /* 0x00000002000a7213 */ /* 0x000fe40000000000 */
[C---:B------:R-:W-:Y:S02]  /*0450*/  ISETP.GE.AND P2, PT, R2.reuse, RZ, PT ;  /* 0x000000ff0200720c */ /* 0x040fe40003f46270 */
[----:B------:R-:W-:Y:S01]  /*0460*/  IADD3 R2, PT, PT, -R2, RZ, RZ ;  /* 0x000000ff02027210 */ /* 0x000fe20007ffe1ff */
[----:B------:R-:W-:-:S04]  /*0470*/  IMAD.MOV.U32 R7, RZ, RZ, R10 ;  /* 0x000000ffff077224 */ /* 0x000fc800078e000a */
[----:B------:R-:W-:-:S04]  /*0480*/  IMAD.HI.U32 R8, R8, R7, RZ ;  /* 0x0000000708087227 */ /* 0x000fc800078e00ff */
[----:B------:R-:W-:Y:S01]  /*0490*/  IMAD R2, R5, R2, R11 ;  /* 0x0000000205027224 */ /* 0x000fe200078e020b */
[----:B------:R-:W-:-:S04]  /*04a0*/  IADD3 R8, PT, PT, -R8, RZ, RZ ;  /* 0x000000ff08087210 */ /* 0x000fc80007ffe1ff */
[----:B------:R-:W-:Y:S01]  /*04b0*/  IADD3 R2, PT, PT, R2, UR5, RZ ;  /* 0x0000000502027c10 */ /* 0x000fe2000fffe0ff */
[----:B------:R-:W-:-:S05]  /*04c0*/  IMAD R7, R6, R8, R7 ;  /* 0x0000000806077224 */ /* 0x000fca00078e0207 */
[----:B------:R-:W-:-:S13]  /*04d0*/  ISETP.GT.U32.AND P0, PT, R6, R7, PT ;  /* 0x000000070600720c */ /* 0x000fda0003f04070 */
[----:B------:R-:W-:Y:S01]  /*04e0*/  @!P0 IMAD.IADD R7, R7, 0x1, -R6 ;  /* 0x0000000107078824 */ /* 0x000fe200078e0a06 */
[----:B------:R-:W-:-:S04]  /*04f0*/  ISETP.NE.AND P0, PT, R4, RZ, PT ;  /* 0x000000ff0400720c */ /* 0x000fc80003f05270 */
[----:B------:R-:W-:-:S13]  /*0500*/  ISETP.GT.U32.AND P1, PT, R6, R7, PT ;  /* 0x000000070600720c */ /* 0x000fda0003f24070 */
[----:B------:R-:W-:Y:S01]  /*0510*/  @!P1 IMAD.IADD R7, R7, 0x1, -R6 ;  /* 0x0000000107079824 */ /* 0x000fe200078e0a06 */
[----:B------:R-:W-:-:S03]  /*0520*/  ISETP.GE.AND P1, PT, R11, R3, PT ;  /* 0x000000030b00720c */ /* 0x000fc60003f26270 */
[----:B------:R-:W-:Y:S01]  /*0530*/  @!P2 IMAD.MOV R7, RZ, RZ, -R7 ;  /* 0x000000ffff07a224 */ /* 0x000fe200078e0a07 */
[----:B------:R-:W-:-:S05]  /*0540*/  @!P0 LOP3.LUT R7, RZ, R4, RZ, 0x33, !PT ;  /* 0x00000004ff078212 */ /* 0x000fca00078e33ff */
[----:B------:R-:W-:-:S04]  /*0550*/  VIADD R7, R7, UR4 ;  /* 0x0000000407077c36 */ /* 0x000fc80008000000 */
[----:B------:R-:W-:Y:S05]  /*0560*/  @P1 EXIT ;  /* 0x000000000000194d */ /* 0x000fea0003800000 */
[----:B------:R-:W0:Y:S01]  /*0570*/  LDC R8, c[0x0][0x398] ;  /* 0x0000e600ff087b82 */ /* 0x000e220000000800 */
[----:B------:R-:W-:Y:S01]  /*0580*/  IADD3 R6, PT, PT, -R11, R3, RZ ;  /* 0x000000030b067210 */ /* 0x000fe20007ffe1ff */
[----:B------:R-:W1:Y:S01]  /*0590*/  LDCU.64 UR4, c[0x0][0x358] ;  /* 0x00006b00ff0477ac */ /* 0x000e620008000a00 */
[----:B------:R-:W-:Y:S01]  /*05a0*/  BSSY.RECONVERGENT B0, `(.L_x_0) ;  /* 0x0000035000007945 */ /* 0x000fe20003800200 */
[-C--:B------:R-:W-:Y:S01]  /*05b0*/  IMAD R18, R7, R19.reuse, R2 ;  /* 0x0000001307127224 */ /* 0x080fe200078e0202 */
[----:B------:R-:W-:Y:S01]  /*05c0*/  LOP3.LUT P0, R10, R6, 0x3, RZ, 0xc0, !PT ;  /* 0x00000003060a7812 */ /* 0x000fe2000780c0ff */
[----:B------:R-:W2:Y:S01]  /*05d0*/  LDCU UR6, c[0x0][0x390] ;  /* 0x00007200ff0677ac */ /* 0x000ea20008000800 */
[----:B------:R-:W-:Y:S02]  /*05e0*/  IMAD R5, R2, R19, R0 ;  /* 0x0000001302057224 */ /* 0x000fe400078e0200 */
[----:B------:R-:W-:Y:S02]  /*05f0*/  IMAD.IADD R4, R19, 0x1, -R4 ;  /* 0x0000000113047824 */ /* 0x000fe400078e0a04 */
[----:B------:R-:W-:-:S02]  /*0600*/  IMAD.MOV.U32 R6, RZ, RZ, R11 ;  /* 0x000000ffff067224 */ /* 0x000fc400078e000b */
[----:B0-----:R-:W-:-:S05]  /*0610*/  FMUL R7, R8, R8 ;  /* 0x0000000808077220 */ /* 0x001fca0000400000 */
[----:B-12---:R-:W-:Y:S05]  /*0620*/  @!P0 BRA `(.L_x_1) ;  /* 0x0000000000b08947 */ /* 0x006fea0003800000 */
[----:B------:R-:W0:Y:S01]  /*0630*/  LDC R8, c[0x0][0x390] ;  /* 0x0000e400ff087b82 */ /* 0x000e220000000800 */
[----:B------:R-:W-:Y:S01]  /*0640*/  IADD3 R10, PT, PT, -R10, RZ, RZ ;  /* 0x000000ff0a0a7210 */ /* 0x000fe20007ffe1ff */
[----:B------:R-:W-:-:S06]  /*0650*/  IMAD.MOV.U32 R6, RZ, RZ, R11 ;  /* 0x000000ffff067224 */ /* 0x000fcc00078e000b */
[----:B------:R-:W1:Y:S08]  /*0660*/  LDC.64 R14, c[0x0][0x3a0] ;  /* 0x0000e800ff0e7b82 */ /* 0x000e700000000a00 */
[----:B------:R-:W2:Y:S02]  /*0670*/  LDC.64 R12, c[0x0][0x3a8] ;  /* 0x0000ea00ff0c7b82 */ /* 0x000ea40000000a00 */
.L_x_4:
[----:B-1----:R-:W-:-:S04]  /*0680*/  IMAD.WIDE R16, R18, 0x4, R14 ;  /* 0x0000000412107825 */ /* 0x002fc800078e020e */
[----:B0-----:R-:W-:Y:S01]  /*0690*/  IMAD.IADD R23, R18, 0x1, -R8 ;  /* 0x0000000112177824 */ /* 0x001fe200078e0a08 */
[----:B------:R-:W3:Y:S01]  /*06a0*/  LDG.E R0, desc[UR4][R16.64+0x4] ;  /* 0x0000040410007981 */ /* 0x000ee2000c1e1900 */
[----:B------:R-:W-:-:S03]  /*06b0*/  IMAD.WIDE R20, R8, 0x4, R16 ;  /* 0x0000000408147825 */ /* 0x000fc600078e0210 */
[----:B------:R-:W3:Y:S01]  /*06c0*/  LDG.E R9, desc[UR4][R16.64+-0x4] ;  /* 0xfffffc0410097981 */ /* 0x000ee2000c1e1900 */
[----:B------:R-:W-:-:S03]  /*06d0*/  IMAD.WIDE R22, R23, 0x4, R14 ;  /* 0x0000000417167825 */ /* 0x000fc600078e020e */
[----:B------:R-:W4:Y:S04]  /*06e0*/  LDG.E R21, desc[UR4][R20.64] ;  /* 0x0000000414157981 */ /* 0x000f28000c1e1900 */
[----:B------:R-:W5:Y:S04]  /*06f0*/  LDG.E R23, desc[UR4][R22.64] ;  /* 0x0000000416177981 */ /* 0x000f68000c1e1900 */
[----:B------:R-:W2:Y:S01]  /*0700*/  LDG.E R19, desc[UR4][R16.64] ;  /* 0x0000000410137981 */ /* 0x000ea2000c1e1900 */
[----:B------:R-:W0:Y:S01]  /*0710*/  MUFU.RCP R2, R7 ;  /* 0x0000000700027308 */ /* 0x000e220000001000 */
[----:B------:R-:W-:Y:S01]  /*0720*/  BSSY.RECONVERGENT B1, `(.L_x_2) ;  /* 0x0000010000017945 */ /* 0x000fe20003800200 */
[----:B---3--:R-:W-:Y:S01]  /*0730*/  FADD R0, R0, R9 ;  /* 0x0000000900007221 */ /* 0x008fe20000000000 */
[----:B0-----:R-:W-:-:S03]  /*0740*/  FFMA R9, -R7, R2, 1 ;  /* 0x3f80000007097423 */ /* 0x001fc60000000102 */
[----:B----4-:R-:W-:-:S04]  /*0750*/  FADD R0, R0, R21 ;  /* 0x0000001500007221 */ /* 0x010fc80000000000 */
[----:B-----5:R-:W-:-:S04]  /*0760*/  FADD R0, R0, R23 ;  /* 0x0000001700007221 */ /* 0x020fc80000000000 */
[----:B--2---:R-:W-:Y:S01]  /*0770*/  FFMA R0, R19, -4, R0 ;  /* 0xc080000013007823 */ /* 0x004fe20000000000 */
[----:B------:R-:W-:Y:S01]  /*0780*/  FFMA R19, R2, R9, R2 ;  /* 0x0000000902137223 */ /* 0x000fe20000000002 */
[----:B------:R-:W-:Y:S02]  /*0790*/  IADD3 R9, PT, PT, R18, 0x1, RZ ;  /* 0x0000000112097810 */ /* 0x000fe40007ffe0ff */
[----:B------:R-:W0:Y:S01]  /*07a0*/  FCHK P0, R0, R7 ;  /* 0x0000000700007302 */ /* 0x000e220000000000 */
[----:B------:R-:W-:-:S04]  /*07b0*/  FFMA R2, R0, R19, RZ ;  /* 0x0000001300027223 */ /* 0x000fc800000000ff */
[----:B------:R-:W-:-:S04]  /*07c0*/  FFMA R20, -R7, R2, R0 ;  /* 0x0000000207147223 */ /* 0x000fc80000000100 */
[----:B------:R-:W-:Y:S01]  /*07d0*/  FFMA R21, R19, R20, R2 ;  /* 0x0000001413157223 */ /* 0x000fe20000000002 */
[----:B0-----:R-:W-:Y:S06]  /*07e0*/  @!P0 BRA `(.L_x_3) ;  /* 0x00000000000c8947 */ /* 0x001fec0003800000 */
[----:B------:R-:W-:-:S07]  /*07f0*/  MOV R2, 0x810 ;  /* 0x0000081000027802 */ /* 0x000fce0000000f00 */
[----:B------:R-:W-:Y:S05]  /*0800*/  CALL.REL.NOINC `($__internal_0_$__cuda_sm3x_div_rn_noftz_f32_slowpath) ;  /* 0x0000000c00187944 */ /* 0x000fea0003c00000 */
[----:B------:R-:W-:-:S07]  /*0810*/  IMAD.MOV.U32 R21, RZ, RZ, R0 ;  /* 0x000000ffff157224 */ /* 0x000fce00078e0000 */
.L_x_3:
[----:B------:R-:W-:Y:S05]  /*0820*/  BSYNC.RECONVERGENT B1 ;  /* 0x0000000000017941 */ /* 0x000fea0003800200 */
.L_x_2:
[----:B------:R-:W-:Y:S01]  /*0830*/  IMAD.WIDE R16, R18, 0x4, R12 ;  /* 0x0000000412107825 */ /* 0x000fe200078e020c */
[----:B------:R-:W-:Y:S02]  /*0840*/  ISETP.GE.AND P0, PT, R9, R5, PT ;  /* 0x000000050900720c */ /* 0x000fe40003f06270 */
[----:B------:R-:W-:Y:S01]  /*0850*/  MOV R19, UR6 ;  /* 0x0000000600137c02 */ /* 0x000fe20008000f00 */
[----:B------:R-:W-:Y:S01]  /*0860*/  VIADD R10, R10, 0x1 ;  /* 0x000000010a0a7836 */ /* 0x000fe20000000000 */
[----:B------:R3:W-:Y:S01]  /*0870*/  STG.E desc[UR4][R16.64], R21 ;  /* 0x0000001510007986 */ /* 0x0007e2000c101904 */
[----:B------:R-:W-:Y:S02]  /*0880*/  SEL R18, R4, RZ, P0 ;  /* 0x000000ff04127207 */ /* 0x000fe40000000000 */
[----:B------:R-:W-:Y:S02]  /*0890*/  SEL R0, R19, RZ, P0 ;  /* 0x000000ff13007207 */ /* 0x000fe40000000000 */
[----:B------:R-:W-:Y:S01]  /*08a0*/  ISETP.NE.AND P1, PT, R10, RZ, PT ;  /* 0x000000ff0a00720c */ /* 0x000fe20003f25270 */
[----:B------:R-:W-:Y:S01]  /*08b0*/  IMAD.IADD R18, R9, 0x1, R18 ;  /* 0x0000000109127824 */ /* 0x000fe200078e0212 */
[----:B------:R-:W-:Y:S01]  /*08c0*/  IADD3 R6, PT, PT, R6, 0x1, RZ ;  /* 0x0000000106067810 */ /* 0x000fe20007ffe0ff */
[----:B------:R-:W-:-:S10]  /*08d0*/  IMAD.IADD R5, R0, 0x1, R5 ;  /* 0x0000000100057824 */ /* 0x000fd400078e0205 */
[----:B---3--:R-:W-:Y:S05]  /*08e0*/  @P1 BRA `(.L_x_4) ;  /* 0xfffffffc00641947 */ /* 0x008fea000383ffff */
.L_x_1:
[----:B------:R-:W-:Y:S05]  /*08f0*/  BSYNC.RECONVERGENT B0 ;  /* 0x0000000000007941 */ /* 0x000fea0003800200 */
.L_x_0:
[----:B------:R-:W-:-:S05]  /*0900*/  IMAD.IADD R0, R11, 0x1, -R3 ;  /* 0x000000010b007824 */ /* 0x000fca00078e0a03 */
[----:B------:R-:W-:-:S13]  /*0910*/  ISETP.GT.U32.AND P0, PT, R0, -0x4, PT ;  /* 0xfffffffc0000780c */ /* 0x000fda0003f04070 */
[----:B------:R-:W-:Y:S05]  /*0920*/  @P0 EXIT ;  /* 0x000000000000094d */ /* 0x000fea0003800000 */
[----:B------:R-:W0:Y:S01]  /*0930*/  LDC R8, c[0x0][0x390] ;  /* 0x0000e400ff087b82 */ /* 0x000e220000000800 */
[----:B------:R-:W-:Y:S01]  /*0940*/  SHF.R.S32.HI R9, RZ, 0x1f, R19 ;  /* 0x0000001fff097819 */ /* 0x000fe20000011413 */
[----:B------:R-:W1:Y:S01]  /*0950*/  LDCU.64 UR6, c[0x0][0x3a0] ;  /* 0x00007400ff0677ac */ /* 0x000e620008000a00 */
[----:B------:R-:W2:Y:S05]  /*0960*/  LDCU.128 UR8, c[0x0][0x3a0] ;  /* 0x00007400ff0877ac */ /* 0x000eaa0008000c00 */
[----:B------:R-:W3:Y:S02]  /*0970*/  LDC.64 R16, c[0x0][0x3a0] ;  /* 0x0000e800ff107b82 */ /* 0x000ee40000000a00 */
.L_x_13:
[----:B---3--:R-:W-:-:S04]  /*0980*/  IMAD.WIDE R14, R18, 0x4, R16 ;  /* 0x00000004120e7825 */ /* 0x008fc800078e0210 */
[----:B0-----:R-:W-:Y:S01]  /*0990*/  IMAD.IADD R13, R18, 0x1, -R8 ;  /* 0x00000001120d7824 */ /* 0x001fe200078e0a08 */
[----:B------:R-:W3:Y:S01]  /*09a0*/  LDG.E R0, desc[UR4][R14.64+0x4] ;  /* 0x000004040e007981 */ /* 0x000ee2000c1e1900 */
[----:B------:R-:W-:-:S03]  /*09b0*/  IMAD.WIDE R10, R8, 0x4, R14 ;  /* 0x00000004080a7825 */ /* 0x000fc600078e020e */
[----:B------:R-:W3:Y:S01]  /*09c0*/  LDG.E R19, desc[UR4][R14.64+-0x4] ;  /* 0xfffffc040e137981 */ /* 0x000ee2000c1e1900 */
[----:B------:R-:W-:-:S03]  /*09d0*/  IMAD.WIDE R12, R13, 0x4, R16 ;  /* 0x000000040d0c7825 */ /* 0x000fc600078e0210 */
[----:B------:R0:W4:Y:S04]  /*09e0*/  LDG.E R11, desc[UR4][R10.64] ;  /* 0x000000040a0b7981 */ /* 0x000128000c1e1900 */
[----:B------:R-:W5:Y:S04]  /*09f0*/  LDG.E R21, desc[UR4][R12.64] ;  /* 0x000000040c157981 */ /* 0x000f68000c1e1900 */
[----:B------:R-:W2:Y:S01]  /*0a00*/  LDG.E R2, desc[UR4][R14.64] ;  /* 0x000000040e027981 */ /* 0x000ea2000c1e1900 */
[----:B------:R-:W1:Y:S01]  /*0a10*/  MUFU.RCP R20, R7 ;  /* 0x0000000700147308 */ /* 0x000e620000001000 */
[----:B------:R-:W-:Y:S01]  /*0a20*/  BSSY.RECONVERGENT B0, `(.L_x_5) ;  /* 0x0000011000007945 */ /* 0x000fe20003800200 */
[----:B0-----:R-:W-:Y:S01]  /*0a30*/  IADD3 R10, PT, PT, R18, 0x1, RZ ;  /* 0x00000001120a7810 */ /* 0x001fe20007ffe0ff */
[----:B---3--:R-:W-:Y:S01]  /*0a40*/  FADD R0, R0, R19 ;  /* 0x0000001300007221 */ /* 0x008fe20000000000 */
[----:B-1----:R-:W-:-:S03]  /*0a50*/  FFMA R19, -R7, R20, 1 ;  /* 0x3f80000007137423 */ /* 0x002fc60000000114 */
[----:B----4-:R-:W-:-:S04]  /*0a60*/  FADD R0, R0, R11 ;  /* 0x0000000b00007221 */ /* 0x010fc80000000000 */
[----:B-----5:R-:W-:Y:S01]  /*0a70*/  FADD R21, R0, R21 ;  /* 0x0000001500157221 */ /* 0x020fe20000000000 */
[----:B------:R-:W-:-:S03]  /*0a80*/  FFMA R0, R20, R19, R20 ;  /* 0x0000001314007223 */ /* 0x000fc60000000014 */
[----:B--2---:R-:W-:-:S04]  /*0a90*/  FFMA R20, R2, -4, R21 ;  /* 0xc080000002147823 */ /* 0x004fc80000000015 */
[----:B------:R-:W0:Y:S01]  /*0aa0*/  FCHK P0, R20, R7 ;  /* 0x0000000714007302 */ /* 0x000e220000000000 */
[----:B------:R-:W-:-:S04]  /*0ab0*/  FFMA R19, R0, R20, RZ ;  /* 0x0000001400137223 */ /* 0x000fc800000000ff */
[----:B------:R-:W-:-:S04]  /*0ac0*/  FFMA R2, -R7, R19, R20 ;  /* 0x0000001307027223 */ /* 0x000fc80000000114 */
[----:B------:R-:W-:Y:S01]  /*0ad0*/  FFMA R0, R0, R2, R19 ;  /* 0x0000000200007223 */ /* 0x000fe20000000013 */
[----:B------:R-:W-:Y:S01]  /*0ae0*/  SHF.R.S32.HI R19, RZ, 0x1f, R18 ;  /* 0x0000001fff137819 */ /* 0x000fe20000011412 */
[----:B0-----:R-:W-:Y:S06]  /*0af0*/  @!P0 BRA `(.L_x_6) ;  /* 0x00000000000c8947 */ /* 0x001fec0003800000 */
[----:B------:R-:W-:Y:S01]  /*0b00*/  IMAD.MOV.U32 R0, RZ, RZ, R20 ;  /* 0x000000ffff007224 */ /* 0x000fe200078e0014 */
[----:B------:R-:W-:-:S07]  /*0b10*/  MOV R2, 0xb30 ;  /* 0x00000b3000027802 */ /* 0x000fce0000000f00 */
[----:B------:R-:W-:Y:S05]  /*0b20*/  CALL.REL.NOINC `($__internal_0_$__cuda_sm3x_div_rn_noftz_f32_slowpath) ;  /* 0x0000000800507944 */ /* 0x000fea0003c00000 */
.L_x_6:
[----:B------:R-:W-:Y:S05]  /*0b30*/  BSYNC.RECONVERGENT B0 ;  /* 0x0000000000007941 */ /* 0x000fea0003800200 */
.L_x_5:
[----:B------:R-:W0:Y:S01]  /*0b40*/  LDC.64 R22, c[0x0][0x3a8] ;  /* 0x0000ea00ff167b82 */ /* 0x000e220000000a00 */
[----:B------:R-:W-:-:S04]  /*0b50*/  ISETP.GE.AND P0, PT, R10, R5, PT ;  /* 0x000000050a00720c */ /* 0x000fc80003f06270 */
[----:B------:R-:W-:-:S04]  /*0b60*/  SEL R11, R4, RZ, P0 ;  /* 0x000000ff040b7207 */ /* 0x000fc80000000000 */
[C---:B------:R-:W-:Y:S01]  /*0b70*/  IADD3 R21, P1, PT, R11.reuse, R18, RZ ;  /* 0x000000120b157210 */ /* 0x040fe20007f3e0ff */
[----:B------:R-:W-:-:S03]  /*0b80*/  IMAD.WIDE R26, R11, 0x4, R14 ;  /* 0x000000040b1a7825 */ /* 0x000fc600078e020e */
[----:B------:R-:W-:Y:S02]  /*0b90*/  LEA.HI.X.SX32 R24, R11, R19, 0x1, P1 ;  /* 0x000000130b187211 */ /* 0x000fe400008f0eff */
[C---:B------:R-:W-:Y:S02]  /*0ba0*/  IADD3 R20, P1, PT, R21.reuse, 0x1, RZ ;  /* 0x0000000115147810 */ /* 0x040fe40007f3e0ff */
[----:B------:R-:W-:-:S03]  /*0bb0*/  IADD3 R2, P2, PT, R21, R8, RZ ;  /* 0x0000000815027210 */ /* 0x000fc60007f5e0ff */
[----:B------:R-:W-:Y:S01]  /*0bc0*/  IMAD.X R25, RZ, RZ, R24, P1 ;  /* 0x000000ffff197224 */ /* 0x000fe200008e0618 */
[----:B------:R-:W-:Y:S02]  /*0bd0*/  IADD3.X R15, PT, PT, R9, R24, RZ, P2, !PT ;  /* 0x00000018090f7210 */ /* 0x000fe400017fe4ff */
[----:B------:R-:W-:Y:S01]  /*0be0*/  LEA R14, P2, R2, UR6, 0x2 ;  /* 0x00000006020e7c11 */ /* 0x000fe2000f8410ff */
[----:B0-----:R-:W-:Y:S01]  /*0bf0*/  IMAD.WIDE R18, R18, 0x4, R22 ;  /* 0x0000000412127825 */ /* 0x001fe200078e0216 */
[----:B------:R-:W-:-:S04]  /*0c00*/  LEA R22, P1, R20, UR6, 0x2 ;  /* 0x0000000614167c11 */ /* 0x000fc8000f8210ff */
[----:B------:R-:W-:Y:S01]  /*0c10*/  LEA.HI.X R23, R20, UR7, R25, 0x2, P1 ;  /* 0x0000000714177c11 */ /* 0x000fe200088f1419 */
[----:B------:R0:W-:Y:S01]  /*0c20*/  STG.E desc[UR4][R18.64], R0 ;  /* 0x0000000012007986 */ /* 0x0001e2000c101904 */
[----:B------:R-:W-:Y:S01]  /*0c30*/  LEA.HI.X R15, R2, UR7, R15, 0x2, P2 ;  /* 0x00000007020f7c11 */ /* 0x000fe200090f140f */
[----:B------:R-:W-:Y:S02]  /*0c40*/  IMAD.WIDE R12, R11, 0x4, R12 ;  /* 0x000000040b0c7825 */ /* 0x000fe400078e020c */
[----:B------:R-:W2:Y:S04]  /*0c50*/  LDG.E R26, desc[UR4][R26.64] ;  /* 0x000000041a1a7981 */ /* 0x000ea8000c1e1900 */
[----:B------:R-:W2:Y:S04]  /*0c60*/  LDG.E R21, desc[UR4][R22.64+0x4] ;  /* 0x0000040416157981 */ /* 0x000ea8000c1e1900 */
[----:B------:R-:W3:Y:S04]  /*0c70*/  LDG.E R14, desc[UR4][R14.64+0x4] ;  /* 0x000004040e0e7981 */ /* 0x000ee8000c1e1900 */
[----:B------:R-:W4:Y:S04]  /*0c80*/  LDG.E R12, desc[UR4][R12.64+0x4] ;  /* 0x000004040c0c7981 */ /* 0x000f28000c1e1900 */
[----:B------:R-:W5:Y:S01]  /*0c90*/  LDG.E R2, desc[UR4][R22.64] ;  /* 0x0000000416027981 */ /* 0x000f62000c1e1900 */
[----:B------:R-:W1:Y:S01]  /*0ca0*/  MUFU.RCP R24, R7 ;  /* 0x0000000700187308 */ /* 0x000e620000001000 */
[----:B------:R-:W-:Y:S01]  /*0cb0*/  IMAD.IADD R10, R10, 0x1, R11 ;  /* 0x000000010a0a7824 */ /* 0x000fe200078e020b */
[----:B------:R-:W-:Y:S01]  /*0cc0*/  BSSY.RECONVERGENT B0, `(.L_x_7) ;  /* 0x0000013000007945 */ /* 0x000fe20003800200 */
[----:B-1----:R-:W-:-:S04]  /*0cd0*/  FFMA R29, -R7, R24, 1 ;  /* 0x3f800000071d7423 */ /* 0x002fc80000000118 */
[----:B0-----:R-:W-:Y:S01]  /*0ce0*/  FFMA R0, R24, R29, R24 ;  /* 0x0000001d18007223 */ /* 0x001fe20000000018 */
[----:B--2---:R-:W-:-:S04]  /*0cf0*/  FADD R21, R21, R26 ;  /* 0x0000001a15157221 */ /* 0x004fc80000000000 */
[----:B---3--:R-:W-:-:S04]  /*0d00*/  FADD R21, R21, R14 ;  /* 0x0000000e15157221 */ /* 0x008fc80000000000 */
[----:B----4-:R-:W-:Y:S01]  /*0d10*/  FADD R21, R21, R12 ;  /* 0x0000000c15157221 */ /* 0x010fe20000000000 */
[----:B------:R-:W-:-:S03]  /*0d20*/  SEL R12, R8, RZ, P0 ;  /* 0x000000ff080c7207 */ /* 0x000fc60000000000 */
[----:B-----5:R-:W-:Y:S02]  /*0d30*/  FFMA R24, R2, -4, R21 ;  /* 0xc080000002187823 */ /* 0x020fe40000000015 */
[----:B------:R-:W-:Y:S01]  /*0d40*/  IMAD.IADD R12, R12, 0x1, R5 ;  /* 0x000000010c0c7824 */ /* 0x000fe200078e0205 */
[----:B------:R-:W-:Y:S01]  /*0d50*/  IADD3 R5, PT, PT, R10, 0x1, RZ ;  /* 0x000000010a057810 */ /* 0x000fe20007ffe0ff */
[----:B------:R-:W0:Y:S01]  /*0d60*/  FCHK P1, R24, R7 ;  /* 0x0000000718007302 */ /* 0x000e220000020000 */
[----:B------:R-:W-:-:S04]  /*0d70*/  FFMA R21, R0, R24, RZ ;  /* 0x0000001800157223 */ /* 0x000fc800000000ff */
[----:B------:R-:W-:-:S04]  /*0d80*/  FFMA R2, -R7, R21, R24 ;  /* 0x0000001507027223 */ /* 0x000fc80000000118 */
[----:B------:R-:W-:Y:S01]  /*0d90*/  FFMA R21, R0, R2, R21 ;  /* 0x0000000200157223 */ /* 0x000fe20000000015 */
[----:B0-----:R-:W-:Y:S06]  /*0da0*/  @!P1 BRA `(.L_x_8) ;  /* 0x0000000000109947 */ /* 0x001fec0003800000 */
[----:B------:R-:W-:Y:S01]  /*0db0*/  IMAD.MOV.U32 R0, RZ, RZ, R24 ;  /* 0x000000ffff007224 */ /* 0x000fe200078e0018 */
[----:B------:R-:W-:-:S07]  /*0dc0*/  MOV R2, 0xde0 ;  /* 0x00000de000027802 */ /* 0x000fce0000000f00 */
[----:B------:R-:W-:Y:S05]  /*0dd0*/  CALL.REL.NOINC `($__internal_0_$__cuda_sm3x_div_rn_noftz_f32_slowpath) ;  /* 0x0000000400a47944 */ /* 0x000fea0003c00000 */
[----:B------:R-:W-:-:S07]  /*0de0*/  IMAD.MOV.U32 R21, RZ, RZ, R0 ;  /* 0x000000ffff157224 */ /* 0x000fce00078e0000 */
.L_x_8:
[----:B------:R-:W-:Y:S05]  /*0df0*/  BSYNC.RECONVERGENT B0 ;  /* 0x0000000000007941 */ /* 0x000fea0003800200 */
.L_x_7:
[----:B------:R-:W-:Y:S01]  /*0e00*/  ISETP.GE.AND P0, PT, R5, R12, PT ;  /* 0x0000000c0500720c */ /* 0x000fe20003f06270 */
[----:B------:R-:W-:-:S03]  /*0e10*/  IMAD.WIDE R18, R11, 0x4, R18 ;  /* 0x000000040b127825 */ /* 0x000fc600078e0212 */
[----:B------:R-:W-:Y:S02]  /*0e20*/  SEL R0, R4, RZ, P0 ;  /* 0x000000ff04007207 */ /* 0x000fe40000000000 */
[----:B------:R0:W-:Y:S02]  /*0e30*/  STG.E desc[UR4][R18.64+0x4], R21 ;  /* 0x0000041512007986 */ /* 0x0001e4000c101904 */
[----:B------:R-:W-:Y:S02]  /*0e40*/  IADD3 R20, P1, PT, R0, R20, RZ ;  /* 0x0000001400147210 */ /* 0x000fe40007f3e0ff */
[----:B------:R-:W-:Y:S02]  /*0e50*/  IADD3 R15, PT, PT, R10, R0, RZ ;  /* 0x000000000a0f7210 */ /* 0x000fe40007ffe0ff */
[----:B------:R-:W-:Y:S02]  /*0e60*/  LEA.HI.X.SX32 R25, R0, R25, 0x1, P1 ;  /* 0x0000001900197211 */ /* 0x000fe400008f0eff */
[C---:B------:R-:W-:Y:S01]  /*0e70*/  IADD3 R11, P1, PT, R20.reuse, 0x1, RZ ;  /* 0x00000001140b7810 */ /* 0x040fe20007f3e0ff */
[----:B------:R-:W-:Y:S01]  /*0e80*/  IMAD.WIDE R14, R15, 0x4, R16 ;  /* 0x000000040f0e7825 */ /* 0x000fe200078e0210 */
[----:B------:R-:W-:-:S02]  /*0e90*/  IADD3 R13, P2, PT, R20, R8, RZ ;  /* 0x00000008140d7210 */ /* 0x000fc40007f5e0ff */
[----:B------:R-:W-:Y:S01]  /*0ea0*/  IADD3 R24, P3, PT, R20, -R8, RZ ;  /* 0x8000000814187210 */ /* 0x000fe20007f7e0ff */
[--C-:B------:R-:W-:Y:S01]  /*0eb0*/  IMAD.X R10, RZ, RZ, R25.reuse, P1 ;  /* 0x000000ffff0a7224 */ /* 0x100fe200008e0619 */
[----:B------:R-:W-:Y:S01]  /*0ec0*/  LEA R22, P1, R11, UR6, 0x2 ;  /* 0x000000060b167c11 */ /* 0x000fe2000f8210ff */
[----:B------:R-:W-:Y:S01]  /*0ed0*/  IMAD.X R26, R9, 0x1, R25, P2 ;  /* 0x00000001091a7824 */ /* 0x000fe200010e0619 */
[----:B0-----:R-:W-:Y:S01]  /*0ee0*/  LEA R18, P2, R13, UR6, 0x2 ;  /* 0x000000060d127c11 */ /* 0x001fe2000f8410ff */
[----:B------:R0:W2:Y:S01]  /*0ef0*/  LDG.E R2, desc[UR4][R14.64] ;  /* 0x000000040e027981 */ /* 0x0000a2000c1e1900 */
[----:B------:R-:W-:Y:S02]  /*0f00*/  LEA.HI.X R23, R11, UR7, R10, 0x2, P1 ;  /* 0x000000070b177c11 */ /* 0x000fe400088f140a */
[----:B------:R-:W-:Y:S02]  /*0f10*/  LEA.HI.X R19, R13, UR7, R26, 0x2, P2 ;  /* 0x000000070d137c11 */ /* 0x000fe400090f141a */
[----:B------:R-:W-:Y:S01]  /*0f20*/  IADD3.X R21, PT, PT, ~R9, R25, RZ, P3, !PT ;  /* 0x0000001909157210 */ /* 0x000fe20001ffe5ff */
[----:B------:R-:W2:Y:S01]  /*0f30*/  LDG.E R13, desc[UR4][R22.64+0x4] ;  /* 0x00000404160d7981 */ /* 0x000ea2000c1e1900 */
[----:B0-----:R-:W-:-:S03]  /*0f40*/  LEA R14, P1, R24, UR6, 0x2 ;  /* 0x00000006180e7c11 */ /* 0x001fc6000f8210ff */
[----:B------:R-:W3:Y:S01]  /*0f50*/  LDG.E R19, desc[UR4][R18.64+0x4] ;  /* 0x0000040412137981 */ /* 0x000ee2000c1e1900 */
[----:B------:R-:W-:-:S03]  /*0f60*/  LEA.HI.X R15, R24, UR7, R21, 0x2, P1 ;  /* 0x00000007180f7c11 */ /* 0x000fc600088f1415 */
[----:B------:R-:W4:Y:S04]  /*0f70*/  LDG.E R24, desc[UR4][R22.64] ;  /* 0x0000000416187981 */ /* 0x000f28000c1e1900 */
[----:B------:R-:W5:Y:S01]  /*0f80*/  LDG.E R21, desc[UR4][R14.64+0x4] ;  /* 0x000004040e157981 */ /* 0x000f62000c1e1900 */
[----:B------:R-:W0:Y:S01]  /*0f90*/  MUFU.RCP R26, R7 ;  /* 0x00000007001a7308 */ /* 0x000e220000001000 */
[----:B------:R-:W-:Y:S01]  /*0fa0*/  IMAD.IADD R5, R5, 0x1, R0 ;  /* 0x0000000105057824 */ /* 0x000fe200078e0200 */
[----:B------:R-:W-:Y:S01]  /*0fb0*/  BSSY.RECONVERGENT B0, `(.L_x_9) ;  /* 0x0000012000007945 */ /* 0x000fe20003800200 */
[----:B--2---:R-:W-:-:S04]  /*0fc0*/  FADD R2, R13, R2 ;  /* 0x000000020d027221 */ /* 0x004fc80000000000 */
[----:B---3--:R-:W-:-:S04]  /*0fd0*/  FADD R2, R2, R19 ;  /* 0x0000001302027221 */ /* 0x008fc80000000000 */
[----:B-----5:R-:W-:-:S04]  /*0fe0*/  FADD R21, R2, R21 ;  /* 0x0000001502157221 */ /* 0x020fc80000000000 */
[----:B----4-:R-:W-:Y:S01]  /*0ff0*/  FFMA R24, R24, -4, R21 ;  /* 0xc080000018187823 */ /* 0x010fe20000000015 */
[----:B0-----:R-:W-:-:S03]  /*1000*/  FFMA R13, -R7, R26, 1 ;  /* 0x3f800000070d7423 */ /* 0x001fc6000000011a */
[----:B------:R-:W0:Y:S01]  /*1010*/  FCHK P1, R24, R7 ;  /* 0x0000000718007302 */ /* 0x000e220000020000 */
[----:B------:R-:W-:Y:S01]  /*1020*/  FFMA R2, R26, R13, R26 ;  /* 0x0000000d1a027223 */ /* 0x000fe2000000001a */
[----:B------:R-:W-:-:S03]  /*1030*/  SEL R13, R8, RZ, P0 ;  /* 0x000000ff080d7207 */ /* 0x000fc60000000000 */
[----:B------:R-:W-:-:S04]  /*1040*/  FFMA R21, R2, R24, RZ ;  /* 0x0000001802157223 */ /* 0x000fc800000000ff */
[----:B------:R-:W-:Y:S01]  /*1050*/  FFMA R15, -R7, R21, R24 ;  /* 0x00000015070f7223 */ /* 0x000fe20000000118 */
[----:B------:R-:W-:Y:S01]  /*1060*/  IMAD.IADD R14, R12, 0x1, R13 ;  /* 0x000000010c0e7824 */ /* 0x000fe200078e020d */
[----:B------:R-:W-:Y:S02]  /*1070*/  IADD3 R13, PT, PT, R5, 0x1, RZ ;  /* 0x00000001050d7810 */ /* 0x000fe40007ffe0ff */
[----:B------:R-:W-:Y:S01]  /*1080*/  FFMA R0, R2, R15, R21 ;  /* 0x0000000f02007223 */ /* 0x000fe20000000015 */
[----:B0-----:R-:W-:Y:S06]  /*1090*/  @!P1 BRA `(.L_x_10) ;  /* 0x00000000000c9947 */ /* 0x001fec0003800000 */
[----:B------:R-:W-:Y:S01]  /*10a0*/  IMAD.MOV.U32 R0, RZ, RZ, R24 ;  /* 0x000000ffff007224 */ /* 0x000fe200078e0018 */
[----:B------:R-:W-:-:S07]  /*10b0*/  MOV R2, 0x10d0 ;  /* 0x000010d000027802 */ /* 0x000fce0000000f00 */
[----:B------:R-:W-:Y:S05]  /*10c0*/  CALL.REL.NOINC `($__internal_0_$__cuda_sm3x_div_rn_noftz_f32_slowpath) ;  /* 0x0000000000e87944 */ /* 0x000fea0003c00000 */
.L_x_10:
[----:B------:R-:W-:Y:S05]  /*10d0*/  BSYNC.RECONVERGENT B0 ;  /* 0x0000000000007941 */ /* 0x000fea0003800200 */
.L_x_9:
[----:B------:R-:W-:Y:S02]  /*10e0*/  ISETP.GE.AND P0, PT, R13, R14, PT ;  /* 0x0000000e0d00720c */ /* 0x000fe40003f06270 */
[----:B------:R-:W-:Y:S02]  /*10f0*/  LEA R18, P1, R20, UR10, 0x2 ;  /* 0x0000000a14127c11 */ /* 0x000fe4000f8210ff */
[----:B------:R-:W-:Y:S02]  /*1100*/  SEL R12, R4, RZ, P0 ;  /* 0x000000ff040c7207 */ /* 0x000fe40000000000 */
[----:B------:R-:W-:Y:S02]  /*1110*/  LEA.HI.X R19, R20, UR11, R25, 0x2, P1 ;  /* 0x0000000b14137c11 */ /* 0x000fe400088f1419 */
[C---:B------:R-:W-:Y:S01]  /*1120*/  IADD3 R11, P1, PT, R12.reuse, R11, RZ ;  /* 0x0000000b0c0b7210 */ /* 0x040fe20007f3e0ff */
[----:B------:R-:W-:Y:S02]  /*1130*/  IMAD.IADD R25, R5, 0x1, R12 ;  /* 0x0000000105197824 */ /* 0x000fe400078e020c */
[----:B------:R0:W-:Y:S01]  /*1140*/  STG.E desc[UR4][R18.64+0x4], R0 ;  /* 0x0000040012007986 */ /* 0x0001e2000c101904 */
[----:B------:R-:W-:Y:S01]  /*1150*/  LEA.HI.X.SX32 R26, R12, R10, 0x1, P1 ;  /* 0x0000000a0c1a7211 */ /* 0x000fe200008f0eff */
[----:B------:R-:W-:Y:S01]  /*1160*/  IMAD.WIDE R24, R25, 0x4, R16 ;  /* 0x0000000419187825 */ /* 0x000fe200078e0210 */
[----:B------:R-:W-:-:S02]  /*1170*/  IADD3 R5, P2, PT, R11, R8, RZ ;  /* 0x000000080b057210 */ /* 0x000fc40007f5e0ff */
[----:B------:R-:W-:Y:S02]  /*1180*/  LEA R20, P1, R11, UR8, 0x2 ;  /* 0x000000080b147c11 */ /* 0x000fe4000f8210ff */
[----:B------:R-:W-:Y:S01]  /*1190*/  IADD3.X R22, PT, PT, R9, R26, RZ, P2, !PT ;  /* 0x0000001a09167210 */ /* 0x000fe200017fe4ff */
[----:B------:R-:W2:Y:S01]  /*11a0*/  LDG.E R24, desc[UR4][R24.64] ;  /* 0x0000000418187981 */ /* 0x000ea2000c1e1900 */
[----:B------:R-:W-:Y:S02]  /*11b0*/  IADD3 R2, P3, PT, R11, -R8, RZ ;  /* 0x800000080b027210 */ /* 0x000fe40007f7e0ff */
[----:B------:R-:W-:Y:S02]  /*11c0*/  LEA R10, P2, R5, UR8, 0x2 ;  /* 0x00000008050a7c11 */ /* 0x000fe4000f8410ff */
[----:B------:R-:W-:Y:S01]  /*11d0*/  LEA.HI.X R21, R11, UR9, R26, 0x2, P1 ;  /* 0x000000090b157c11 */ /* 0x000fe200088f141a */
[----:B------:R-:W-:Y:S01]  /*11e0*/  IMAD.X R15, R26, 0x1, ~R9, P3 ;  /* 0x000000011a0f7824 */ /* 0x000fe200018e0e09 */
[----:B------:R-:W-:-:S02]  /*11f0*/  LEA.HI.X R11, R5, UR9, R22, 0x2, P2 ;  /* 0x00000009050b7c11 */ /* 0x000fc400090f1416 */
[C---:B------:R-:W-:Y:S01]  /*1200*/  LEA R22, P1, R2.reuse, UR8, 0x2 ;  /* 0x0000000802167c11 */ /* 0x040fe2000f8210ff */
[----:B------:R-:W2:Y:S03]  /*1210*/  LDG.E R5, desc[UR4][R20.64+0x8] ;  /* 0x0000080414057981 */ /* 0x000ea6000c1e1900 */
[----:B------:R-:W-:Y:S01]  /*1220*/  LEA.HI.X R23, R2, UR9, R15, 0x2, P1 ;  /* 0x0000000902177c11 */ /* 0x000fe200088f140f */
[----:B------:R-:W3:Y:S04]  /*1230*/  LDG.E R10, desc[UR4][R10.64+0x4] ;  /* 0x000004040a0a7981 */ /* 0x000ee8000c1e1900 */
[----:B------:R-:W4:Y:S04]  /*1240*/  LDG.E R22, desc[UR4][R22.64+0x4] ;  /* 0x0000040416167981 */ /* 0x000f28000c1e1900 */
[----:B------:R-:W5:Y:S01]  /*1250*/  LDG.E R2, desc[UR4][R20.64+0x4] ;  /* 0x0000040414027981 */ /* 0x000f62000c1e1900 */
[----:B0-----:R-:W0:Y:S01]  /*1260*/  MUFU.RCP R0, R7 ;  /* 0x0000000700007308 */ /* 0x001e220000001000 */
[----:B------:R-:W-:Y:S01]  /*1270*/  BSSY.RECONVERGENT B0, `(.L_x_11) ;  /* 0x0000014000007945 */ /* 0x000fe20003800200 */
[----:B0-----:R-:W-:-:S04]  /*1280*/  FFMA R15, -R7, R0, 1 ;  /* 0x3f800000070f7423 */ /* 0x001fc80000000100 */
[----:B------:R-:W-:Y:S01]  /*1290*/  FFMA R0, R0, R15, R0 ;  /* 0x0000000f00007223 */ /* 0x000fe20000000000 */
[----:B------:R-:W-:Y:S01]  /*12a0*/  IADD3 R13, PT, PT, R12, 0x1, R13 ;  /* 0x000000010c0d7810 */ /* 0x000fe20007ffe00d */
[----:B--2---:R-:W-:-:S04]  /*12b0*/  FADD R5, R5, R24 ;  /* 0x0000001805057221 */ /* 0x004fc80000000000 */
[----:B---3--:R-:W-:-:S04]  /*12c0*/  FADD R5, R5, R10 ;  /* 0x0000000a05057221 */ /* 0x008fc80000000000 */
[----:B----4-:R-:W-:-:S04]  /*12d0*/  FADD R5, R5, R22 ;  /* 0x0000001605057221 */ /* 0x010fc80000000000 */
[----:B-----5:R-:W-:-:S04]  /*12e0*/  FFMA R24, R2, -4, R5 ;  /* 0xc080000002187823 */ /* 0x020fc80000000005 */
[----:B------:R-:W0:Y:S01]  /*12f0*/  FCHK P1, R24, R7 ;  /* 0x0000000718007302 */ /* 0x000e220000020000 */
[----:B------:R-:W-:Y:S01]  /*1300*/  FFMA R15, R0, R24, RZ ;  /* 0x00000018000f7223 */ /* 0x000fe200000000ff */
[----:B------:R-:W-:Y:S02]  /*1310*/  SEL R5, R8, RZ, P0 ;  /* 0x000000ff08057207 */ /* 0x000fe40000000000 */
[----:B------:R-:W-:Y:S01]  /*1320*/  IADD3 R10, P2, PT, R18, 0x4, RZ ;  /* 0x00000004120a7810 */ /* 0x000fe20007f5e0ff */
[----:B------:R-:W-:Y:S02]  /*1330*/  FFMA R2, -R7, R15, R24 ;  /* 0x0000000f07027223 */ /* 0x000fe40000000118 */
[----:B------:R-:W-:Y:S01]  /*1340*/  IMAD.IADD R5, R14, 0x1, R5 ;  /* 0x000000010e057824 */ /* 0x000fe200078e0205 */
[----:B------:R-:W-:Y:S01]  /*1350*/  IADD3.X R11, PT, PT, RZ, R19, RZ, P2, !PT ;  /* 0x00000013ff0b7210 */ /* 0x000fe200017fe4ff */
[----:B------:R-:W-:Y:S01]  /*1360*/  FFMA R0, R0, R2, R15 ;  /* 0x0000000200007223 */ /* 0x000fe2000000000f */
[----:B0-----:R-:W-:Y:S07]  /*1370*/  @!P1 BRA `(.L_x_12) ;  /* 0x00000000000c9947 */ /* 0x001fee0003800000 */
[----:B------:R-:W-:Y:S01]  /*1380*/  IMAD.MOV.U32 R0, RZ, RZ, R24 ;  /* 0x000000ffff007224 */ /* 0x000fe200078e0018 */
[----:B------:R-:W-:-:S07]  /*1390*/  MOV R2, 0x13b0 ;  /* 0x000013b000027802 */ /* 0x000fce0000000f00 */
[----:B------:R-:W-:Y:S05]  /*13a0*/  CALL.REL.NOINC `($__internal_0_$__cuda_sm3x_div_rn_noftz_f32_slowpath) ;  /* 0x0000000000307944 */ /* 0x000fea0003c00000 */
.L_x_12:
[----:B------:R-:W-:Y:S05]  /*13b0*/  BSYNC.RECONVERGENT B0 ;  /* 0x0000000000007941 */ /* 0x000fea0003800200 */
.L_x_11:
[----:B------:R-:W-:Y:S01]  /*13c0*/  IMAD.WIDE R10, R12, 0x4, R10 ;  /* 0x000000040c0a7825 */ /* 0x000fe200078e020a */
[----:B------:R-:W-:-:S03]  /*13d0*/  ISETP.GE.AND P0, PT, R13, R5, PT ;  /* 0x000000050d00720c */ /* 0x000fc60003f06270 */
[----:B------:R-:W-:Y:S01]  /*13e0*/  VIADD R6, R6, 0x4 ;  /* 0x0000000406067836 */ /* 0x000fe20000000000 */
[----:B------:R4:W-:Y:S01]  /*13f0*/  STG.E desc[UR4][R10.64+0x4], R0 ;  /* 0x000004000a007986 */ /* 0x0009e2000c101904 */
[----:B------:R-:W-:Y:S02]  /*1400*/  SEL R2, R8, RZ, P0 ;  /* 0x000000ff08027207 */ /* 0x000fe40000000000 */
[----:B------:R-:W-:Y:S02]  /*1410*/  SEL R18, R4, RZ, P0 ;  /* 0x000000ff04127207 */ /* 0x000fe40000000000 */
[----:B------:R-:W-:Y:S01]  /*1420*/  ISETP.GE.AND P1, PT, R6, R3, PT ;  /* 0x000000030600720c */ /* 0x000fe20003f26270 */
[----:B------:R-:W-:Y:S01]  /*1430*/  IMAD.IADD R5, R5, 0x1, R2 ;  /* 0x0000000105057824 */ /* 0x000fe200078e0202 */
[----:B------:R-:W-:-:S11]  /*1440*/  IADD3 R18, PT, PT, R13, R18, RZ ;  /* 0x000000120d127210 */ /* 0x000fd60007ffe0ff */
[----:B----4-:R-:W-:Y:S05]  /*1450*/  @!P1 BRA `(.L_x_13) ;  /* 0xfffffff400489947 */ /* 0x010fea000383ffff */
[----:B------:R-:W-:Y:S05]  /*1460*/  EXIT ;  /* 0x000000000000794d */ /* 0x000fea0003800000 */
        .weak           $__internal_0_$__cuda_sm3x_div_rn_noftz_f32_slowpath
        .type           $__internal_0_$__cuda_sm3x_div_rn_noftz_f32_slowpath,@function
        .size           $__internal_0_$__cuda_sm3x_div_rn_noftz_f32_slowpath,(.L_x_26 - $__internal_0_$__cuda_sm3x_div_rn_noftz_f32_slowpath)
$__internal_0_$__cuda_sm3x_div_rn_noftz_f32_slowpath:
[----:B------:R-:W-:Y:S01]  /*1470*/  SHF.R.U32.HI R21, RZ, 0x17, R7 ;  /* 0x00000017ff157819 */ /* 0x000fe20000011607 */
[----:B------:R-:W-:Y:S01]  /*1480*/  BSSY.RECONVERGENT B2, `(.L_x_14) ;  /* 0x0000066000027945 */ /* 0x000fe20003800200 */
[----:B------:R-:W-:Y:S02]  /*1490*/  SHF.R.U32.HI R24, RZ, 0x17, R0 ;  /* 0x00000017ff187819 */ /* 0x000fe40000011600 */
[----:B------:R-:W-:Y:S02]  /*14a0*/  LOP3.LUT R21, R21, 0xff, RZ, 0xc0, !PT ;  /* 0x000000ff15157812 */ /* 0x000fe400078ec0ff */
[----:B------:R-:W-:-:S03]  /*14b0*/  LOP3.LUT R24, R24, 0xff, RZ, 0xc0, !PT ;  /* 0x000000ff18187812 */ /* 0x000fc600078ec0ff */
[----:B------:R-:W-:Y:S01]  /*14c0*/  VIADD R22, R21, 0xffffffff ;  /* 0xffffffff15167836 */ /* 0x000fe20000000000 */
[----:B------:R-:W-:-:S04]  /*14d0*/  IADD3 R23, PT, PT, R24, -0x1, RZ ;  /* 0xffffffff18177810 */ /* 0x000fc80007ffe0ff */
[----:B------:R-:W-:-:S04]  /*14e0*/  ISETP.GT.U32.AND P0, PT, R22, 0xfd, PT ;  /* 0x000000fd1600780c */ /* 0x000fc80003f04070 */
[----:B------:R-:W-:Y:S01]  /*14f0*/  ISETP.GT.U32.OR P0, PT, R23, 0xfd, P0 ;  /* 0x000000fd1700780c */ /* 0x000fe20000704470 */
[----:B------:R-:W-:-:S12]  /*1500*/  IMAD.MOV.U32 R23, RZ, RZ, R7 ;  /* 0x000000ffff177224 */ /* 0x000fd800078e0007 */
[----:B------:R-:W-:Y:S01]  /*1510*/  @!P0 IMAD.MOV.U32 R22, RZ, RZ, RZ ;  /* 0x000000ffff168224 */ /* 0x000fe200078e00ff */
[----:B------:R-:W-:Y:S06]  /*1520*/  @!P0 BRA `(.L_x_15) ;  /* 0x0000000000648947 */ /* 0x000fec0003800000 */
[----:B------:R-:W-:Y:S02]  /*1530*/  FSETP.GTU.FTZ.AND P0, PT, |R0|, +INF , PT ;  /* 0x7f8000000000780b */ /* 0x000fe40003f1c200 */
[----:B------:R-:W-:-:S04]  /*1540*/  FSETP.GTU.FTZ.AND P1, PT, |R7|, +INF , PT ;  /* 0x7f8000000700780b */ /* 0x000fc80003f3c200 */
[----:B------:R-:W-:-:S13]  /*1550*/  PLOP3.LUT P0, PT, P0, P1, PT, 0xf8, 0x8f ;  /* 0x00000000008f781c */ /* 0x000fda0000703f70 */
[----:B------:R-:W-:Y:S05]  /*1560*/  @P0 BRA `(.L_x_16) ;  /* 0x0000000400580947 */ /* 0x000fea0003800000 */
[----:B------:R-:W-:-:S13]  /*1570*/  LOP3.LUT P0, RZ, R23, 0x7fffffff, R0, 0xc8, !PT ;  /* 0x7fffffff17ff7812 */ /* 0x000fda000780c800 */
[----:B------:R-:W-:Y:S05]  /*1580*/  @!P0 BRA `(.L_x_17) ;  /* 0x0000000400488947 */ /* 0x000fea0003800000 */
[C---:B------:R-:W-:Y:S02]  /*1590*/  FSETP.NEU.FTZ.AND P1, PT, |R0|.reuse, +INF , PT ;  /* 0x7f8000000000780b */ /* 0x040fe40003f3d200 */
[----:B------:R-:W-:Y:S02]  /*15a0*/  FSETP.NEU.FTZ.AND P2, PT, |R7|, +INF , PT ;  /* 0x7f8000000700780b */ /* 0x000fe40003f5d200 */
[----:B------:R-:W-:-:S11]  /*15b0*/  FSETP.NEU.FTZ.AND P0, PT, |R0|, +INF , PT ;  /* 0x7f8000000000780b */ /* 0x000fd60003f1d200 */
[----:B------:R-:W-:Y:S05]  /*15c0*/  @!P2 BRA !P1, `(.L_x_17) ;  /* 0x000000040038a947 */ /* 0x000fea0004800000 */
[----:B------:R-:W-:-:S04]  /*15d0*/  LOP3.LUT P1, RZ, R0, 0x7fffffff, RZ, 0xc0, !PT ;  /* 0x7fffffff00ff7812 */ /* 0x000fc8000782c0ff */
[----:B------:R-:W-:-:S13]  /*15e0*/  PLOP3.LUT P1, PT, P2, P1, PT, 0x2f, 0xf2 ;  /* 0x0000000000f2781c */ /* 0x000fda0001722577 */
[----:B------:R-:W-:Y:S05]  /*15f0*/  @P1 BRA `(.L_x_18) ;  /* 0x0000000400241947 */ /* 0x000fea0003800000 */
[----:B------:R-:W-:-:S04]  /*1600*/  LOP3.LUT P1, RZ, R23, 0x7fffffff, RZ, 0xc0, !PT ;  /* 0x7fffffff17ff7812 */ /* 0x000fc8000782c0ff */
[----:B------:R-:W-:-:S13]  /*1610*/  PLOP3.LUT P0, PT, P0, P1, PT, 0x2f, 0xf2 ;  /* 0x0000000000f2781c */ /* 0x000fda0000702577 */
[----:B------:R-:W-:Y:S05]  /*1620*/  @P0 BRA `(.L_x_19) ;  /* 0x00000004000c0947 */ /* 0x000fea0003800000 */
[----:B------:R-:W-:-:S04]  /*1630*/  IADD3 R22, PT, PT, R24, -0x1, RZ ;  /* 0xffffffff18167810 */ /* 0x000fc80007ffe0ff */
[----:B------:R-:W-:Y:S01]  /*1640*/  ISETP.GE.AND P0, PT, R22, RZ, PT ;  /* 0x000000ff1600720c */ /* 0x000fe20003f06270 */
[----:B------:R-:W-:-:S05]  /*1650*/  VIADD R22, R21, 0xffffffff ;  /* 0xffffffff15167836 */ /* 0x000fca0000000000 */
[----:B------:R-:W-:-:S07]  /*1660*/  ISETP.GE.AND P1, PT, R22, RZ, PT ;  /* 0x000000ff1600720c */ /* 0x000fce0003f26270 */
[----:B------:R-:W-:Y:S01]  /*1670*/  @P0 IMAD.MOV.U32 R22, RZ, RZ, RZ ;  /* 0x000000ffff160224 */ /* 0x000fe200078e00ff */
[----:B------:R-:W-:Y:S01]  /*1680*/  @!P0 MOV R22, 0xffffffc0 ;  /* 0xffffffc000168802 */ /* 0x000fe20000000f00 */
[----:B------:R-:W-:-:S04]  /*1690*/  @!P0 FFMA R0, R0, 1.84467440737095516160e+19, RZ ;  /* 0x5f80000000008823 */ /* 0x000fc800000000ff */
[----:B------:R-:W-:Y:S01]  /*16a0*/  @!P1 FFMA R23, R7, 1.84467440737095516160e+19, RZ ;  /* 0x5f80000007179823 */ /* 0x000fe200000000ff */
[----:B------:R-:W-:-:S07]  /*16b0*/  @!P1 VIADD R22, R22, 0x40 ;  /* 0x0000004016169836 */ /* 0x000fce0000000000 */
.L_x_15:
[----:B------:R-:W-:Y:S01]  /*16c0*/  LEA R26, R21, 0xc0800000, 0x17 ;  /* 0xc0800000151a7811 */ /* 0x000fe200078eb8ff */
[----:B------:R-:W-:Y:S01]  /*16d0*/  BSSY.RECONVERGENT B3, `(.L_x_20) ;  /* 0x0000036000037945 */ /* 0x000fe20003800200 */
[----:B------:R-:W-:-:S03]  /*16e0*/  IADD3 R24, PT, PT, R24, -0x7f, RZ ;  /* 0xffffff8118187810 */ /* 0x000fc60007ffe0ff */
[----:B------:R-:W-:Y:S02]  /*16f0*/  IMAD.IADD R23, R23, 0x1, -R26 ;  /* 0x0000000117177824 */ /* 0x000fe400078e0a1a */
[C---:B------:R-:W-:Y:S01]  /*1700*/  IMAD R0, R24.reuse, -0x800000, R0 ;  /* 0xff80000018007824 */ /* 0x040fe200078e0200 */
[----:B------:R-:W-:Y:S01]  /*1710*/  IADD3 R24, PT, PT, R24, 0x7f, -R21 ;  /* 0x0000007f18187810 */ /* 0x000fe20007ffe815 */
[----:B------:R0:W1:Y:S04]  /*1720*/  MUFU.RCP R26, R23 ;  /* 0x00000017001a7308 */ /* 0x0000680000001000 */
[----:B------:R-:W-:Y:S02]  /*1730*/  IMAD.IADD R22, R24, 0x1, R22 ;  /* 0x0000000118167824 */ /* 0x000fe400078e0216 */
[----:B0-----:R-:W-:-:S04]  /*1740*/  FADD.FTZ R23, -R23, -RZ ;  /* 0x800000ff17177221 */ /* 0x001fc80000010100 */
[----:B-1----:R-:W-:-:S04]  /*1750*/  FFMA R27, R26, R23, 1 ;  /* 0x3f8000001a1b7423 */ /* 0x002fc80000000017 */
[----:B------:R-:W-:-:S04]  /*1760*/  FFMA R26, R26, R27, R26 ;  /* 0x0000001b1a1a7223 */ /* 0x000fc8000000001a */
[----:B------:R-:W-:-:S04]  /*1770*/  FFMA R27, R0, R26, RZ ;  /* 0x0000001a001b7223 */ /* 0x000fc800000000ff */
[----:B------:R-:W-:-:S04]  /*1780*/  FFMA R28, R23, R27, R0 ;  /* 0x0000001b171c7223 */ /* 0x000fc80000000000 */
[----:B------:R-:W-:-:S04]  /*1790*/  FFMA R28, R26, R28, R27 ;  /* 0x0000001c1a1c7223 */ /* 0x000fc8000000001b */
[----:B------:R-:W-:-:S04]  /*17a0*/  FFMA R0, R23, R28, R0 ;  /* 0x0000001c17007223 */ /* 0x000fc80000000000 */
[----:B------:R-:W-:-:S05]  /*17b0*/  FFMA R23, R26, R0, R28 ;  /* 0x000000001a177223 */ /* 0x000fca000000001c */
[----:B------:R-:W-:-:S04]  /*17c0*/  SHF.R.U32.HI R21, RZ, 0x17, R23 ;  /* 0x00000017ff157819 */ /* 0x000fc80000011617 */
[----:B------:R-:W-:-:S05]  /*17d0*/  LOP3.LUT R21, R21, 0xff, RZ, 0xc0, !PT ;  /* 0x000000ff15157812 */ /* 0x000fca00078ec0ff */
[----:B------:R-:W-:-:S05]  /*17e0*/  IMAD.IADD R21, R21, 0x1, R22 ;  /* 0x0000000115157824 */ /* 0x000fca00078e0216 */
[----:B------:R-:W-:-:S04]  /*17f0*/  IADD3 R24, PT, PT, R21, -0x1, RZ ;  /* 0xffffffff15187810 */ /* 0x000fc80007ffe0ff */
[----:B------:R-:W-:-:S13]  /*1800*/  ISETP.GE.U32.AND P0, PT, R24, 0xfe, PT ;  /* 0x000000fe1800780c */ /* 0x000fda0003f06070 */
[----:B------:R-:W-:Y:S05]  /*1810*/  @!P0 BRA `(.L_x_21) ;  /* 0x0000000000808947 */ /* 0x000fea0003800000 */
[----:B------:R-:W-:-:S13]  /*1820*/  ISETP.GT.AND P0, PT, R21, 0xfe, PT ;  /* 0x000000fe1500780c */ /* 0x000fda0003f04270 */
[----:B------:R-:W-:Y:S05]  /*1830*/  @P0 BRA `(.L_x_22) ;  /* 0x00000000006c0947 */ /* 0x000fea0003800000 */
[----:B------:R-:W-:-:S13]  /*1840*/  ISETP.GE.AND P0, PT, R21, 0x1, PT ;  /* 0x000000011500780c */ /* 0x000fda0003f06270 */
[----:B------:R-:W-:Y:S05]  /*1850*/  @P0 BRA `(.L_x_23) ;  /* 0x0000000000740947 */ /* 0x000fea0003800000 */
[----:B------:R-:W-:Y:S02]  /*1860*/  ISETP.GE.AND P0, PT, R21, -0x18, PT ;  /* 0xffffffe81500780c */ /* 0x000fe40003f06270 */
[----:B------:R-:W-:-:S11]  /*1870*/  LOP3.LUT R23, R23, 0x80000000, RZ, 0xc0, !PT ;  /* 0x8000000017177812 */ /* 0x000fd600078ec0ff */
[----:B------:R-:W-:Y:S05]  /*1880*/  @!P0 BRA `(.L_x_23) ;  /* 0x0000000000688947 */ /* 0x000fea0003800000 */
[CCC-:B------:R-:W-:Y:S01]  /*1890*/  FFMA.RZ R22, R26.reuse, R0.reuse, R28.reuse ;  /* 0x000000001a167223 */ /* 0x1c0fe2000000c01c */
[CCC-:B------:R-:W-:Y:S01]  /*18a0*/  FFMA.RP R24, R26.reuse, R0.reuse, R28.reuse ;  /* 0x000000001a187223 */ /* 0x1c0fe2000000801c */
[----:B------:R-:W-:Y:S01]  /*18b0*/  FFMA.RM R26, R26, R0, R28 ;  /* 0x000000001a1a7223 */ /* 0x000fe2000000401c */
[C---:B------:R-:W-:Y:S01]  /*18c0*/  VIADD R0, R21.reuse, 0x20 ;  /* 0x0000002015007836 */ /* 0x040fe20000000000 */
[C---:B------:R-:W-:Y:S02]  /*18d0*/  ISETP.NE.AND P2, PT, R21.reuse, RZ, PT ;  /* 0x000000ff1500720c */ /* 0x040fe40003f45270 */
[----:B------:R-:W-:Y:S02]  /*18e0*/  LOP3.LUT R22, R22, 0x7fffff, RZ, 0xc0, !PT ;  /* 0x007fffff16167812 */ /* 0x000fe400078ec0ff */
[----:B------:R-:W-:Y:S01]  /*18f0*/  ISETP.NE.AND P1, PT, R21, RZ, PT ;  /* 0x000000ff1500720c */ /* 0x000fe20003f25270 */
[----:B------:R-:W-:Y:S01]  /*1900*/  IMAD.MOV R21, RZ, RZ, -R21 ;  /* 0x000000ffff157224 */ /* 0x000fe200078e0a15 */
[----:B------:R-:W-:-:S02]  /*1910*/  LOP3.LUT R22, R22, 0x800000, RZ, 0xfc, !PT ;  /* 0x0080000016167812 */ /* 0x000fc400078efcff */
[----:B------:R-:W-:Y:S02]  /*1920*/  FSETP.NEU.FTZ.AND P0, PT, R24, R26, PT ;  /* 0x0000001a1800720b */ /* 0x000fe40003f1d000 */
[----:B------:R-:W-:Y:S02]  /*1930*/  SHF.L.U32 R0, R22, R0, RZ ;  /* 0x0000000016007219 */ /* 0x000fe400000006ff */
[----:B------:R-:W-:Y:S02]  /*1940*/  SEL R21, R21, RZ, P2 ;  /* 0x000000ff15157207 */ /* 0x000fe40001000000 */
[----:B------:R-:W-:Y:S02]  /*1950*/  ISETP.NE.AND P1, PT, R0, RZ, P1 ;  /* 0x000000ff0000720c */ /* 0x000fe40000f25270 */
[----:B------:R-:W-:Y:S02]  /*1960*/  SHF.R.U32.HI R22, RZ, R21, R22 ;  /* 0x00000015ff167219 */ /* 0x000fe40000011616 */
[----:B------:R-:W-:-:S02]  /*1970*/  PLOP3.LUT P0, PT, P0, P1, PT, 0xf8, 0x8f ;  /* 0x00000000008f781c */ /* 0x000fc40000703f70 */
[----:B------:R-:W-:Y:S02]  /*1980*/  SHF.R.U32.HI R21, RZ, 0x1, R22 ;  /* 0x00000001ff157819 */ /* 0x000fe40000011616 */
[----:B------:R-:W-:-:S04]  /*1990*/  SEL R0, RZ, 0x1, !P0 ;  /* 0x00000001ff007807 */ /* 0x000fc80004000000 */
[----:B------:R-:W-:-:S04]  /*19a0*/  LOP3.LUT R0, R0, 0x1, R21, 0xf8, !PT ;  /* 0x0000000100007812 */ /* 0x000fc800078ef815 */
[----:B------:R-:W-:-:S04]  /*19b0*/  LOP3.LUT R0, R0, R22, RZ, 0xc0, !PT ;  /* 0x0000001600007212 */ /* 0x000fc800078ec0ff */
[----:B------:R-:W-:-:S04]  /*19c0*/  IADD3 R0, PT, PT, R21, R0, RZ ;  /* 0x0000000015007210 */ /* 0x000fc80007ffe0ff */
[----:B------:R-:W-:Y:S01]  /*19d0*/  LOP3.LUT R23, R0, R23, RZ, 0xfc, !PT ;  /* 0x0000001700177212 */ /* 0x000fe200078efcff */
[----:B------:R-:W-:Y:S06]  /*19e0*/  BRA `(.L_x_23) ;  /* 0x0000000000107947 */ /* 0x000fec0003800000 */
.L_x_22:
[----:B------:R-:W-:-:S04]  /*19f0*/  LOP3.LUT R23, R23, 0x80000000, RZ, 0xc0, !PT ;  /* 0x8000000017177812 */ /* 0x000fc800078ec0ff */
[----:B------:R-:W-:Y:S01]  /*1a00*/  LOP3.LUT R23, R23, 0x7f800000, RZ, 0xfc, !PT ;  /* 0x7f80000017177812 */ /* 0x000fe200078efcff */
[----:B------:R-:W-:Y:S06]  /*1a10*/  BRA `(.L_x_23) ;  /* 0x0000000000047947 */ /* 0x000fec0003800000 */
.L_x_21:
[----:B------:R-:W-:-:S07]  /*1a20*/  IMAD R23, R22, 0x800000, R23 ;  /* 0x0080000016177824 */ /* 0x000fce00078e0217 */
.L_x_23:
[----:B------:R-:W-:Y:S05]  /*1a30*/  BSYNC.RECONVERGENT B3 ;  /* 0x0000000000037941 */ /* 0x000fea0003800200 */
.L_x_20:
[----:B------:R-:W-:Y:S01]  /*1a40*/  IMAD.MOV.U32 R0, RZ, RZ, R23 ;  /* 0x000000ffff007224 */ /* 0x000fe200078e0017 */
[----:B------:R-:W-:Y:S06]  /*1a50*/  BRA `(.L_x_24) ;  /* 0x0000000000207947 */ /* 0x000fec0003800000 */
.L_x_19:
[----:B------:R-:W-:-:S04]  /*1a60*/  LOP3.LUT R0, R23, 0x80000000, R0, 0x48, !PT ;  /* 0x8000000017007812 */ /* 0x000fc800078e4800 */
[----:B------:R-:W-:Y:S01]  /*1a70*/  LOP3.LUT R0, R0, 0x7f800000, RZ, 0xfc, !PT ;  /* 0x7f80000000007812 */ /* 0x000fe200078efcff */
[----:B------:R-:W-:Y:S06]  /*1a80*/  BRA `(.L_x_24) ;  /* 0x0000000000147947 */ /* 0x000fec0003800000 */
.L_x_18:
[----:B------:R-:W-:Y:S01]  /*1a90*/  LOP3.LUT R0, R23, 0x80000000, R0, 0x48, !PT ;  /* 0x8000000017007812 */ /* 0x000fe200078e4800 */
[----:B------:R-:W-:Y:S06]  /*1aa0*/  BRA `(.L_x_24) ;  /* 0x00000000000c7947 */ /* 0x000fec0003800000 */
.L_x_17:
[----:B------:R-:W0:Y:S01]  /*1ab0*/  MUFU.RSQ R0, -QNAN ;  /* 0xffc0000000007908 */ /* 0x000e220000001400 */
[----:B------:R-:W-:Y:S05]  /*1ac0*/  BRA `(.L_x_24) ;  /* 0x0000000000047947 */ /* 0x000fea0003800000 */
.L_x_16:
[----:B------:R-:W-:-:S07]  /*1ad0*/  FADD.FTZ R0, R0, R7 ;  /* 0x0000000700007221 */ /* 0x000fce0000010000 */
.L_x_24:
[----:B------:R-:W-:Y:S05]  /*1ae0*/  BSYNC.RECONVERGENT B2 ;  /* 0x0000000000027941 */ /* 0x000fea0003800200 */
.L_x_14:
[----:B------:R-:W-:Y:S01]  /*1af0*/  MOV R22, R2 ;  /* 0x0000000200167202 */ /* 0x000fe20000000f00 */
[----:B------:R-:W-:-:S04]  /*1b00*/  IMAD.MOV.U32 R23, RZ, RZ, 0x0 ;  /* 0x00000000ff177424 */ /* 0x000fc800078e00ff */
[----:B0-----:R-:W-:Y:S05]  /*1b10*/  RET.REL.NODEC R22 `(_Z3add10GridStrideILi2EEfPfS1_) ;  /* 0xffffffe416387950 */ /* 0x001fea0003c3ffff */
.L_x_25:
[----:B------:R-:W-:-:S00]  /*1b20*/  BRA `(.L_x_25) ;  /* 0xfffffffc00fc7947 */ /* 0x000fc0000383ffff */
[----:B------:R-:W-:-:S00]  /*1b30*/  NOP ;  /* 0x0000000000007918 */ /* 0x000fc00000000000 */
        /* <DEDUP_REMOVED lines=12> */
.L_x_26:


//--------------------- .nv.shared.reserved.0     --------------------------
	.section	.nv.shared.reserved.0,"aw",@nobits
	.weak		__nv_reservedSMEM_offset_0_alias
	.size		__nv_reservedSMEM_offset_0_alias, 0, 64
	.other		__nv_reservedSMEM_offset_0_alias,@"STO_CUDA_RESERVED_SHARED STV_DEFAULT"
__nv_reservedSMEM_offset_0_alias:
	.zero		0
	.zero		64


//--------------------- .nv.constant0._Z3add10GridStrideILi2EEfPfS1_ --------------------------
	.section	.nv.constant0._Z3add10GridStrideILi2EEfPfS1_,"a",@progbits
	.sectionflags	@""
	.align	4
.nv.constant0._Z3add10GridStrideILi2EEfPfS1_:
	.zero		944


//--------------------- SYMBOLS --------------------------

	.type		.nv.reservedSmem.offset0,@object
	.size		.nv.reservedSmem.offset0,0x4
